//
// Generated by NVIDIA NVVM Compiler
//
// Compiler Build ID: CL-36424714
// Cuda compilation tools, release 13.0, V13.0.88
// Based on NVVM 20.0.0
//

.version 9.0
.target sm_100
.address_size 64

	// .globl	_Z20batchMatrixMulKernelPfS_S_S_iiii
// _ZZ18batchSoftmaxKernelPfiiE8temp_max has been demoted
// _ZZ18batchSoftmaxKernelPfiiE8temp_sum has been demoted
// _ZZ26calculateBatchLossAccuracyPfS_S_PiiE10batch_loss has been demoted
// _ZZ26calculateBatchLossAccuracyPfS_S_PiiE13batch_correct has been demoted

.visible .entry _Z20batchMatrixMulKernelPfS_S_S_iiii(
	.param .u64 .ptr .align 1 _Z20batchMatrixMulKernelPfS_S_S_iiii_param_0,
	.param .u64 .ptr .align 1 _Z20batchMatrixMulKernelPfS_S_S_iiii_param_1,
	.param .u64 .ptr .align 1 _Z20batchMatrixMulKernelPfS_S_S_iiii_param_2,
	.param .u64 .ptr .align 1 _Z20batchMatrixMulKernelPfS_S_S_iiii_param_3,
	.param .u32 _Z20batchMatrixMulKernelPfS_S_S_iiii_param_4,
	.param .u32 _Z20batchMatrixMulKernelPfS_S_S_iiii_param_5,
	.param .u32 _Z20batchMatrixMulKernelPfS_S_S_iiii_param_6,
	.param .u32 _Z20batchMatrixMulKernelPfS_S_S_iiii_param_7
)
{
	.reg .pred 	%p<15>;
	.reg .b32 	%r<54>;
	.reg .b32 	%f<66>;
	.reg .b64 	%rd<57>;

	ld.param.u64 	%rd8, [_Z20batchMatrixMulKernelPfS_S_S_iiii_param_0];
	ld.param.u64 	%rd9, [_Z20batchMatrixMulKernelPfS_S_S_iiii_param_1];
	ld.param.u64 	%rd6, [_Z20batchMatrixMulKernelPfS_S_S_iiii_param_2];
	ld.param.u64 	%rd7, [_Z20batchMatrixMulKernelPfS_S_S_iiii_param_3];
	ld.param.u32 	%r26, [_Z20batchMatrixMulKernelPfS_S_S_iiii_param_4];
	ld.param.u32 	%r24, [_Z20batchMatrixMulKernelPfS_S_S_iiii_param_5];
	ld.param.u32 	%r25, [_Z20batchMatrixMulKernelPfS_S_S_iiii_param_6];
	ld.param.u32 	%r27, [_Z20batchMatrixMulKernelPfS_S_S_iiii_param_7];
	cvta.to.global.u64 	%rd1, %rd9;
	cvta.to.global.u64 	%rd2, %rd8;
	mov.u32 	%r28, %ctaid.y;
	mov.u32 	%r29, %ntid.y;
	mov.u32 	%r30, %tid.y;
	mad.lo.s32 	%r31, %r28, %r29, %r30;
	mov.u32 	%r32, %ctaid.x;
	mov.u32 	%r33, %ntid.x;
	mul.lo.s32 	%r2, %r32, %r33;
	mov.u32 	%r3, %tid.x;
	add.s32 	%r4, %r2, %r3;
	mov.u32 	%r5, %ctaid.z;
	setp.ge.s32 	%p1, %r5, %r27;
	setp.ge.s32 	%p2, %r31, %r26;
	or.pred  	%p3, %p1, %p2;
	setp.ge.s32 	%p4, %r4, %r25;
	or.pred  	%p5, %p4, %p3;
	@%p5 bra 	$L__BB0_14;
	cvta.to.global.u64 	%rd10, %rd7;
	mul.wide.u32 	%rd11, %r31, 4;
	add.s64 	%rd12, %rd10, %rd11;
	ld.global.f32 	%f65, [%rd12];
	setp.lt.s32 	%p6, %r24, 1;
	@%p6 bra 	$L__BB0_13;
	mul.lo.s32 	%r6, %r24, %r31;
	mul.lo.s32 	%r7, %r24, %r5;
	and.b32  	%r8, %r24, 7;
	setp.lt.u32 	%p7, %r24, 8;
	mov.b32 	%r52, 0;
	@%p7 bra 	$L__BB0_5;
	and.b32  	%r52, %r24, 2147483640;
	neg.s32 	%r50, %r52;
	mul.lo.s32 	%r35, %r5, %r25;
	mad.lo.s32 	%r36, %r35, %r24, %r3;
	add.s32 	%r49, %r36, %r2;
	shl.b32 	%r12, %r25, 3;
	mul.wide.u32 	%rd13, %r6, 4;
	add.s64 	%rd14, %rd13, %rd2;
	add.s64 	%rd56, %rd14, 16;
	mul.wide.s32 	%rd17, %r25, 4;
$L__BB0_4:
	.pragma "nounroll";
	ld.global.f32 	%f15, [%rd56+-16];
	mul.wide.s32 	%rd15, %r49, 4;
	add.s64 	%rd16, %rd1, %rd15;
	ld.global.f32 	%f16, [%rd16];
	fma.rn.f32 	%f17, %f15, %f16, %f65;
	ld.global.f32 	%f18, [%rd56+-12];
	add.s64 	%rd18, %rd16, %rd17;
	ld.global.f32 	%f19, [%rd18];
	fma.rn.f32 	%f20, %f18, %f19, %f17;
	ld.global.f32 	%f21, [%rd56+-8];
	add.s64 	%rd19, %rd18, %rd17;
	ld.global.f32 	%f22, [%rd19];
	fma.rn.f32 	%f23, %f21, %f22, %f20;
	ld.global.f32 	%f24, [%rd56+-4];
	add.s64 	%rd20, %rd19, %rd17;
	ld.global.f32 	%f25, [%rd20];
	fma.rn.f32 	%f26, %f24, %f25, %f23;
	ld.global.f32 	%f27, [%rd56];
	add.s64 	%rd21, %rd20, %rd17;
	ld.global.f32 	%f28, [%rd21];
	fma.rn.f32 	%f29, %f27, %f28, %f26;
	ld.global.f32 	%f30, [%rd56+4];
	add.s64 	%rd22, %rd21, %rd17;
	ld.global.f32 	%f31, [%rd22];
	fma.rn.f32 	%f32, %f30, %f31, %f29;
	ld.global.f32 	%f33, [%rd56+8];
	add.s64 	%rd23, %rd22, %rd17;
	ld.global.f32 	%f34, [%rd23];
	fma.rn.f32 	%f35, %f33, %f34, %f32;
	ld.global.f32 	%f36, [%rd56+12];
	add.s64 	%rd24, %rd23, %rd17;
	ld.global.f32 	%f37, [%rd24];
	fma.rn.f32 	%f65, %f36, %f37, %f35;
	add.s32 	%r50, %r50, 8;
	add.s32 	%r49, %r49, %r12;
	add.s64 	%rd56, %rd56, 32;
	setp.ne.s32 	%p8, %r50, 0;
	@%p8 bra 	$L__BB0_4;
$L__BB0_5:
	setp.eq.s32 	%p9, %r8, 0;
	@%p9 bra 	$L__BB0_13;
	and.b32  	%r18, %r24, 3;
	setp.lt.u32 	%p10, %r8, 4;
	@%p10 bra 	$L__BB0_8;
	add.s32 	%r37, %r52, %r6;
	mul.wide.u32 	%rd25, %r37, 4;
	add.s64 	%rd26, %rd2, %rd25;
	ld.global.f32 	%f39, [%rd26];
	add.s32 	%r38, %r52, %r7;
	mad.lo.s32 	%r39, %r38, %r25, %r4;
	mul.wide.s32 	%rd27, %r39, 4;
	add.s64 	%rd28, %rd1, %rd27;
	ld.global.f32 	%f40, [%rd28];
	fma.rn.f32 	%f41, %f39, %f40, %f65;
	cvt.u64.u32 	%rd29, %r6;
	cvt.u64.u32 	%rd30, %r52;
	add.s64 	%rd31, %rd30, %rd29;
	shl.b64 	%rd32, %rd31, 2;
	add.s64 	%rd33, %rd2, %rd32;
	ld.global.f32 	%f42, [%rd33+4];
	mul.wide.s32 	%rd34, %r25, 4;
	add.s64 	%rd35, %rd28, %rd34;
	ld.global.f32 	%f43, [%rd35];
	fma.rn.f32 	%f44, %f42, %f43, %f41;
	ld.global.f32 	%f45, [%rd33+8];
	add.s64 	%rd36, %rd35, %rd34;
	ld.global.f32 	%f46, [%rd36];
	fma.rn.f32 	%f47, %f45, %f46, %f44;
	ld.global.f32 	%f48, [%rd33+12];
	add.s64 	%rd37, %rd36, %rd34;
	ld.global.f32 	%f49, [%rd37];
	fma.rn.f32 	%f65, %f48, %f49, %f47;
	add.s32 	%r52, %r52, 4;
$L__BB0_8:
	setp.eq.s32 	%p11, %r18, 0;
	@%p11 bra 	$L__BB0_13;
	setp.eq.s32 	%p12, %r18, 1;
	@%p12 bra 	$L__BB0_11;
	add.s32 	%r40, %r52, %r6;
	mul.wide.u32 	%rd38, %r40, 4;
	add.s64 	%rd39, %rd2, %rd38;
	ld.global.f32 	%f51, [%rd39];
	add.s32 	%r41, %r52, %r7;
	mad.lo.s32 	%r42, %r41, %r25, %r4;
	mul.wide.s32 	%rd40, %r42, 4;
	add.s64 	%rd41, %rd1, %rd40;
	ld.global.f32 	%f52, [%rd41];
	fma.rn.f32 	%f53, %f51, %f52, %f65;
	cvt.u64.u32 	%rd42, %r6;
	cvt.u64.u32 	%rd43, %r52;
	add.s64 	%rd44, %rd43, %rd42;
	shl.b64 	%rd45, %rd44, 2;
	add.s64 	%rd46, %rd2, %rd45;
	ld.global.f32 	%f54, [%rd46+4];
	mul.wide.s32 	%rd47, %r25, 4;
	add.s64 	%rd48, %rd41, %rd47;
	ld.global.f32 	%f55, [%rd48];
	fma.rn.f32 	%f65, %f54, %f55, %f53;
	add.s32 	%r52, %r52, 2;
$L__BB0_11:
	and.b32  	%r43, %r24, 1;
	setp.eq.b32 	%p13, %r43, 1;
	not.pred 	%p14, %p13;
	@%p14 bra 	$L__BB0_13;
	add.s32 	%r44, %r52, %r6;
	mul.wide.u32 	%rd49, %r44, 4;
	add.s64 	%rd50, %rd2, %rd49;
	ld.global.f32 	%f56, [%rd50];
	add.s32 	%r45, %r52, %r7;
	mad.lo.s32 	%r46, %r45, %r25, %r4;
	mul.wide.s32 	%rd51, %r46, 4;
	add.s64 	%rd52, %rd1, %rd51;
	ld.global.f32 	%f57, [%rd52];
	fma.rn.f32 	%f65, %f56, %f57, %f65;
$L__BB0_13:
	mad.lo.s32 	%r47, %r26, %r5, %r31;
	mad.lo.s32 	%r48, %r47, %r25, %r4;
	cvta.to.global.u64 	%rd53, %rd6;
	mul.wide.s32 	%rd54, %r48, 4;
	add.s64 	%rd55, %rd53, %rd54;
	st.global.f32 	[%rd55], %f65;
$L__BB0_14:
	ret;

}
	// .globl	_Z15batchReluKernelPfii
.visible .entry _Z15batchReluKernelPfii(
	.param .u64 .ptr .align 1 _Z15batchReluKernelPfii_param_0,
	.param .u32 _Z15batchReluKernelPfii_param_1,
	.param .u32 _Z15batchReluKernelPfii_param_2
)
{
	.reg .pred 	%p<4>;
	.reg .b32 	%r<9>;
	.reg .b32 	%f<3>;
	.reg .b64 	%rd<5>;

	ld.param.u64 	%rd1, [_Z15batchReluKernelPfii_param_0];
	ld.param.u32 	%r3, [_Z15batchReluKernelPfii_param_1];
	ld.param.u32 	%r4, [_Z15batchReluKernelPfii_param_2];
	mov.u32 	%r5, %ctaid.x;
	mov.u32 	%r6, %ntid.x;
	mov.u32 	%r7, %tid.x;
	mad.lo.s32 	%r1, %r5, %r6, %r7;
	mov.u32 	%r2, %ctaid.y;
	setp.ge.s32 	%p1, %r2, %r4;
	setp.ge.s32 	%p2, %r1, %r3;
	or.pred  	%p3, %p2, %p1;
	@%p3 bra 	$L__BB1_2;
	cvta.to.global.u64 	%rd2, %rd1;
	mad.lo.s32 	%r8, %r3, %r2, %r1;
	mul.wide.s32 	%rd3, %r8, 4;
	add.s64 	%rd4, %rd2, %rd3;
	ld.global.f32 	%f1, [%rd4];
	max.f32 	%f2, %f1, 0f00000000;
	st.global.f32 	[%rd4], %f2;
$L__BB1_2:
	ret;

}
	// .globl	_Z18batchSoftmaxKernelPfii
.visible .entry _Z18batchSoftmaxKernelPfii(
	.param .u64 .ptr .align 1 _Z18batchSoftmaxKernelPfii_param_0,
	.param .u32 _Z18batchSoftmaxKernelPfii_param_1,
	.param .u32 _Z18batchSoftmaxKernelPfii_param_2
)
{
	.reg .pred 	%p<14>;
	.reg .b32 	%r<35>;
	.reg .b32 	%f<40>;
	.reg .b64 	%rd<11>;
	// demoted variable
	.shared .align 4 .b8 _ZZ18batchSoftmaxKernelPfiiE8temp_max[1024];
	// demoted variable
	.shared .align 4 .b8 _ZZ18batchSoftmaxKernelPfiiE8temp_sum[1024];
	ld.param.u64 	%rd2, [_Z18batchSoftmaxKernelPfii_param_0];
	ld.param.u32 	%r17, [_Z18batchSoftmaxKernelPfii_param_1];
	ld.param.u32 	%r18, [_Z18batchSoftmaxKernelPfii_param_2];
	mov.u32 	%r1, %ctaid.x;
	setp.ge.s32 	%p1, %r1, %r18;
	@%p1 bra 	$L__BB2_20;
	cvta.to.global.u64 	%rd3, %rd2;
	mul.lo.s32 	%r19, %r17, %r1;
	mul.wide.s32 	%rd4, %r19, 4;
	add.s64 	%rd1, %rd3, %rd4;
	mov.u32 	%r34, %tid.x;
	setp.ge.s32 	%p2, %r34, %r17;
	mov.f32 	%f37, 0fFF800000;
	@%p2 bra 	$L__BB2_4;
	mov.f32 	%f37, 0fFF800000;
	mov.u32 	%r3, %ntid.x;
	mov.u32 	%r30, %r34;
$L__BB2_3:
	mul.wide.s32 	%rd5, %r30, 4;
	add.s64 	%rd6, %rd1, %rd5;
	ld.global.f32 	%f11, [%rd6];
	max.f32 	%f37, %f37, %f11;
	add.s32 	%r30, %r30, %r3;
	setp.lt.s32 	%p3, %r30, %r17;
	@%p3 bra 	$L__BB2_3;
$L__BB2_4:
	shl.b32 	%r20, %r34, 2;
	mov.u32 	%r21, _ZZ18batchSoftmaxKernelPfiiE8temp_max;
	add.s32 	%r6, %r21, %r20;
	st.shared.f32 	[%r6], %f37;
	bar.sync 	0;
	mov.u32 	%r7, %ntid.x;
	setp.lt.u32 	%p4, %r7, 2;
	@%p4 bra 	$L__BB2_9;
	mov.u32 	%r31, %r7;
$L__BB2_6:
	shr.u32 	%r9, %r31, 1;
	setp.ge.u32 	%p5, %r34, %r9;
	@%p5 bra 	$L__BB2_8;
	ld.shared.f32 	%f12, [%r6];
	shl.b32 	%r22, %r9, 2;
	add.s32 	%r23, %r6, %r22;
	ld.shared.f32 	%f13, [%r23];
	max.f32 	%f14, %f12, %f13;
	st.shared.f32 	[%r6], %f14;
$L__BB2_8:
	bar.sync 	0;
	setp.gt.u32 	%p6, %r31, 3;
	mov.u32 	%r31, %r9;
	@%p6 bra 	$L__BB2_6;
$L__BB2_9:
	setp.ge.s32 	%p7, %r34, %r17;
	mov.f32 	%f39, 0f00000000;
	@%p7 bra 	$L__BB2_12;
	mov.f32 	%f39, 0f00000000;
	ld.shared.f32 	%f4, [_ZZ18batchSoftmaxKernelPfiiE8temp_max];
	mov.u32 	%r32, %r34;
$L__BB2_11:
	mul.wide.s32 	%rd7, %r32, 4;
	add.s64 	%rd8, %rd1, %rd7;
	ld.global.f32 	%f17, [%rd8];
	sub.f32 	%f18, %f17, %f4;
	fma.rn.f32 	%f19, %f18, 0f3BBB989D, 0f3F000000;
	cvt.sat.f32.f32 	%f20, %f19;
	mov.f32 	%f21, 0f4B400001;
	mov.f32 	%f22, 0f437C0000;
	fma.rm.f32 	%f23, %f20, %f22, %f21;
	add.f32 	%f24, %f23, 0fCB40007F;
	neg.f32 	%f25, %f24;
	fma.rn.f32 	%f26, %f18, 0f3FB8AA3B, %f25;
	fma.rn.f32 	%f27, %f18, 0f32A57060, %f26;
	mov.b32 	%r24, %f23;
	shl.b32 	%r25, %r24, 23;
	mov.b32 	%f28, %r25;
	ex2.approx.ftz.f32 	%f29, %f27;
	mul.f32 	%f30, %f29, %f28;
	st.global.f32 	[%rd8], %f30;
	add.f32 	%f39, %f39, %f30;
	add.s32 	%r32, %r32, %r7;
	setp.lt.s32 	%p8, %r32, %r17;
	@%p8 bra 	$L__BB2_11;
$L__BB2_12:
	setp.lt.u32 	%p9, %r7, 2;
	mov.u32 	%r27, _ZZ18batchSoftmaxKernelPfiiE8temp_sum;
	add.s32 	%r12, %r27, %r20;
	st.shared.f32 	[%r12], %f39;
	bar.sync 	0;
	@%p9 bra 	$L__BB2_17;
	mov.u32 	%r33, %r7;
$L__BB2_14:
	shr.u32 	%r14, %r33, 1;
	setp.ge.u32 	%p10, %r34, %r14;
	@%p10 bra 	$L__BB2_16;
	shl.b32 	%r28, %r14, 2;
	add.s32 	%r29, %r12, %r28;
	ld.shared.f32 	%f31, [%r29];
	ld.shared.f32 	%f32, [%r12];
	add.f32 	%f33, %f31, %f32;
	st.shared.f32 	[%r12], %f33;
$L__BB2_16:
	bar.sync 	0;
	setp.gt.u32 	%p11, %r33, 3;
	mov.u32 	%r33, %r14;
	@%p11 bra 	$L__BB2_14;
$L__BB2_17:
	setp.ge.s32 	%p12, %r34, %r17;
	@%p12 bra 	$L__BB2_20;
	ld.shared.f32 	%f8, [_ZZ18batchSoftmaxKernelPfiiE8temp_sum];
$L__BB2_19:
	mul.wide.s32 	%rd9, %r34, 4;
	add.s64 	%rd10, %rd1, %rd9;
	ld.global.f32 	%f34, [%rd10];
	div.rn.f32 	%f35, %f34, %f8;
	st.global.f32 	[%rd10], %f35;
	add.s32 	%r34, %r34, %r7;
	setp.lt.s32 	%p13, %r34, %r17;
	@%p13 bra 	$L__BB2_19;
$L__BB2_20:
	ret;

}
	// .globl	_Z26calculateBatchLossAccuracyPfS_S_Pii
.visible .entry _Z26calculateBatchLossAccuracyPfS_S_Pii(
	.param .u64 .ptr .align 1 _Z26calculateBatchLossAccuracyPfS_S_Pii_param_0,
	.param .u64 .ptr .align 1 _Z26calculateBatchLossAccuracyPfS_S_Pii_param_1,
	.param .u64 .ptr .align 1 _Z26calculateBatchLossAccuracyPfS_S_Pii_param_2,
	.param .u64 .ptr .align 1 _Z26calculateBatchLossAccuracyPfS_S_Pii_param_3,
	.param .u32 _Z26calculateBatchLossAccuracyPfS_S_Pii_param_4
)
{
	.reg .pred 	%p<51>;
	.reg .b32 	%r<84>;
	.reg .b32 	%f<251>;
	.reg .b64 	%rd<48>;
	// demoted variable
	.shared .align 4 .b8 _ZZ26calculateBatchLossAccuracyPfS_S_PiiE10batch_loss[1024];
	// demoted variable
	.shared .align 4 .b8 _ZZ26calculateBatchLossAccuracyPfS_S_PiiE13batch_correct[1024];
	ld.param.u32 	%r10, [_Z26calculateBatchLossAccuracyPfS_S_Pii_param_4];
	mov.u32 	%r1, %tid.x;
	mov.u32 	%r2, %ctaid.x;
	shl.b32 	%r11, %r1, 2;
	mov.u32 	%r12, _ZZ26calculateBatchLossAccuracyPfS_S_PiiE10batch_loss;
	add.s32 	%r3, %r12, %r11;
	mov.b32 	%r13, 0;
	st.shared.u32 	[%r3], %r13;
	mov.u32 	%r14, _ZZ26calculateBatchLossAccuracyPfS_S_PiiE13batch_correct;
	add.s32 	%r4, %r14, %r11;
	st.shared.u32 	[%r4], %r13;
	setp.ge.s32 	%p1, %r2, %r10;
	setp.ne.s32 	%p2, %r1, 0;
	or.pred  	%p3, %p2, %p1;
	@%p3 bra 	$L__BB3_23;
	ld.param.u64 	%rd45, [_Z26calculateBatchLossAccuracyPfS_S_Pii_param_1];
	ld.param.u64 	%rd44, [_Z26calculateBatchLossAccuracyPfS_S_Pii_param_0];
	cvta.to.global.u64 	%rd5, %rd45;
	cvta.to.global.u64 	%rd6, %rd44;
	mul.lo.s32 	%r15, %r2, 10;
	mul.wide.u32 	%rd7, %r15, 4;
	add.s64 	%rd8, %rd6, %rd7;
	add.s64 	%rd9, %rd5, %rd7;
	ld.global.f32 	%f1, [%rd8+4];
	ld.global.f32 	%f2, [%rd8];
	setp.gt.f32 	%p4, %f1, %f2;
	selp.u32 	%r16, 1, 0, %p4;
	ld.global.f32 	%f3, [%rd8+8];
	mul.wide.u32 	%rd10, %r16, 4;
	add.s64 	%rd11, %rd8, %rd10;
	ld.global.f32 	%f41, [%rd11];
	setp.gt.f32 	%p5, %f3, %f41;
	selp.b32 	%r17, 2, %r16, %p5;
	ld.global.f32 	%f4, [%rd8+12];
	mul.wide.u32 	%rd12, %r17, 4;
	add.s64 	%rd13, %rd8, %rd12;
	ld.global.f32 	%f42, [%rd13];
	setp.gt.f32 	%p6, %f4, %f42;
	selp.b32 	%r18, 3, %r17, %p6;
	ld.global.f32 	%f5, [%rd8+16];
	mul.wide.u32 	%rd14, %r18, 4;
	add.s64 	%rd15, %rd8, %rd14;
	ld.global.f32 	%f43, [%rd15];
	setp.gt.f32 	%p7, %f5, %f43;
	selp.b32 	%r19, 4, %r18, %p7;
	ld.global.f32 	%f6, [%rd8+20];
	mul.wide.u32 	%rd16, %r19, 4;
	add.s64 	%rd17, %rd8, %rd16;
	ld.global.f32 	%f44, [%rd17];
	setp.gt.f32 	%p8, %f6, %f44;
	selp.b32 	%r20, 5, %r19, %p8;
	ld.global.f32 	%f7, [%rd8+24];
	mul.wide.u32 	%rd18, %r20, 4;
	add.s64 	%rd19, %rd8, %rd18;
	ld.global.f32 	%f45, [%rd19];
	setp.gt.f32 	%p9, %f7, %f45;
	selp.b32 	%r21, 6, %r20, %p9;
	ld.global.f32 	%f8, [%rd8+28];
	mul.wide.u32 	%rd20, %r21, 4;
	add.s64 	%rd21, %rd8, %rd20;
	ld.global.f32 	%f46, [%rd21];
	setp.gt.f32 	%p10, %f8, %f46;
	selp.b32 	%r22, 7, %r21, %p10;
	ld.global.f32 	%f9, [%rd8+32];
	mul.wide.u32 	%rd22, %r22, 4;
	add.s64 	%rd23, %rd8, %rd22;
	ld.global.f32 	%f47, [%rd23];
	setp.gt.f32 	%p11, %f9, %f47;
	selp.b32 	%r5, 8, %r22, %p11;
	ld.global.f32 	%f10, [%rd8+36];
	mul.wide.u32 	%rd24, %r5, 4;
	add.s64 	%rd25, %rd8, %rd24;
	ld.global.f32 	%f11, [%rd25];
	ld.global.f32 	%f12, [%rd9+4];
	ld.global.f32 	%f48, [%rd9];
	setp.gt.f32 	%p12, %f12, %f48;
	selp.u32 	%r23, 1, 0, %p12;
	ld.global.f32 	%f13, [%rd9+8];
	mul.wide.u32 	%rd26, %r23, 4;
	add.s64 	%rd27, %rd9, %rd26;
	ld.global.f32 	%f49, [%rd27];
	setp.gt.f32 	%p13, %f13, %f49;
	selp.b32 	%r24, 2, %r23, %p13;
	ld.global.f32 	%f14, [%rd9+12];
	mul.wide.u32 	%rd28, %r24, 4;
	add.s64 	%rd29, %rd9, %rd28;
	ld.global.f32 	%f50, [%rd29];
	setp.gt.f32 	%p14, %f14, %f50;
	selp.b32 	%r25, 3, %r24, %p14;
	ld.global.f32 	%f15, [%rd9+16];
	mul.wide.u32 	%rd30, %r25, 4;
	add.s64 	%rd31, %rd9, %rd30;
	ld.global.f32 	%f51, [%rd31];
	setp.gt.f32 	%p15, %f15, %f51;
	selp.b32 	%r26, 4, %r25, %p15;
	ld.global.f32 	%f16, [%rd9+20];
	mul.wide.u32 	%rd32, %r26, 4;
	add.s64 	%rd33, %rd9, %rd32;
	ld.global.f32 	%f52, [%rd33];
	setp.gt.f32 	%p16, %f16, %f52;
	selp.b32 	%r27, 5, %r26, %p16;
	ld.global.f32 	%f17, [%rd9+24];
	mul.wide.u32 	%rd34, %r27, 4;
	add.s64 	%rd35, %rd9, %rd34;
	ld.global.f32 	%f53, [%rd35];
	setp.gt.f32 	%p17, %f17, %f53;
	selp.b32 	%r28, 6, %r27, %p17;
	ld.global.f32 	%f18, [%rd9+28];
	mul.wide.u32 	%rd36, %r28, 4;
	add.s64 	%rd37, %rd9, %rd36;
	ld.global.f32 	%f54, [%rd37];
	setp.gt.f32 	%p18, %f18, %f54;
	selp.b32 	%r29, 7, %r28, %p18;
	ld.global.f32 	%f19, [%rd9+32];
	mul.wide.u32 	%rd38, %r29, 4;
	add.s64 	%rd39, %rd9, %rd38;
	ld.global.f32 	%f55, [%rd39];
	setp.gt.f32 	%p19, %f19, %f55;
	selp.b32 	%r6, 8, %r29, %p19;
	ld.global.f32 	%f20, [%rd9+36];
	mul.wide.u32 	%rd40, %r6, 4;
	add.s64 	%rd41, %rd9, %rd40;
	ld.global.f32 	%f21, [%rd41];
	ld.shared.f32 	%f243, [_ZZ26calculateBatchLossAccuracyPfS_S_PiiE10batch_loss];
	setp.leu.f32 	%p20, %f48, 0f3F000000;
	@%p20 bra 	$L__BB3_3;
	max.f32 	%f56, %f2, 0f33D6BF95;
	mov.b32 	%r30, %f56;
	add.s32 	%r31, %r30, -1059760811;
	and.b32  	%r32, %r31, -8388608;
	sub.s32 	%r33, %r30, %r32;
	mov.b32 	%f57, %r33;
	cvt.rn.f32.s32 	%f58, %r32;
	fma.rn.f32 	%f59, %f58, 0f34000000, 0f00000000;
	add.f32 	%f60, %f57, 0fBF800000;
	fma.rn.f32 	%f61, %f60, 0fBE055027, 0f3E1039F6;
	fma.rn.f32 	%f62, %f61, %f60, 0fBDF8CDCC;
	fma.rn.f32 	%f63, %f62, %f60, 0f3E0F2955;
	fma.rn.f32 	%f64, %f63, %f60, 0fBE2AD8B9;
	fma.rn.f32 	%f65, %f64, %f60, 0f3E4CED0B;
	fma.rn.f32 	%f66, %f65, %f60, 0fBE7FFF22;
	fma.rn.f32 	%f67, %f66, %f60, 0f3EAAAA78;
	fma.rn.f32 	%f68, %f67, %f60, 0fBF000000;
	mul.f32 	%f69, %f60, %f68;
	fma.rn.f32 	%f70, %f69, %f60, %f60;
	fma.rn.f32 	%f71, %f59, 0f3F317218, %f70;
	setp.gt.u32 	%p21, %r30, 2139095039;
	fma.rn.f32 	%f72, %f56, 0f7F800000, 0f7F800000;
	selp.f32 	%f73, %f72, %f71, %p21;
	sub.f32 	%f243, %f243, %f73;
	st.shared.f32 	[_ZZ26calculateBatchLossAccuracyPfS_S_PiiE10batch_loss], %f243;
$L__BB3_3:
	setp.leu.f32 	%p22, %f12, 0f3F000000;
	@%p22 bra 	$L__BB3_5;
	max.f32 	%f74, %f1, 0f33D6BF95;
	mov.b32 	%r34, %f74;
	add.s32 	%r35, %r34, -1059760811;
	and.b32  	%r36, %r35, -8388608;
	sub.s32 	%r37, %r34, %r36;
	mov.b32 	%f75, %r37;
	cvt.rn.f32.s32 	%f76, %r36;
	fma.rn.f32 	%f77, %f76, 0f34000000, 0f00000000;
	add.f32 	%f78, %f75, 0fBF800000;
	fma.rn.f32 	%f79, %f78, 0fBE055027, 0f3E1039F6;
	fma.rn.f32 	%f80, %f79, %f78, 0fBDF8CDCC;
	fma.rn.f32 	%f81, %f80, %f78, 0f3E0F2955;
	fma.rn.f32 	%f82, %f81, %f78, 0fBE2AD8B9;
	fma.rn.f32 	%f83, %f82, %f78, 0f3E4CED0B;
	fma.rn.f32 	%f84, %f83, %f78, 0fBE7FFF22;
	fma.rn.f32 	%f85, %f84, %f78, 0f3EAAAA78;
	fma.rn.f32 	%f86, %f85, %f78, 0fBF000000;
	mul.f32 	%f87, %f78, %f86;
	fma.rn.f32 	%f88, %f87, %f78, %f78;
	fma.rn.f32 	%f89, %f77, 0f3F317218, %f88;
	setp.gt.u32 	%p23, %r34, 2139095039;
	fma.rn.f32 	%f90, %f74, 0f7F800000, 0f7F800000;
	selp.f32 	%f91, %f90, %f89, %p23;
	sub.f32 	%f243, %f243, %f91;
	st.shared.f32 	[_ZZ26calculateBatchLossAccuracyPfS_S_PiiE10batch_loss], %f243;
$L__BB3_5:
	setp.leu.f32 	%p24, %f13, 0f3F000000;
	@%p24 bra 	$L__BB3_7;
	max.f32 	%f92, %f3, 0f33D6BF95;
	mov.b32 	%r38, %f92;
	add.s32 	%r39, %r38, -1059760811;
	and.b32  	%r40, %r39, -8388608;
	sub.s32 	%r41, %r38, %r40;
	mov.b32 	%f93, %r41;
	cvt.rn.f32.s32 	%f94, %r40;
	fma.rn.f32 	%f95, %f94, 0f34000000, 0f00000000;
	add.f32 	%f96, %f93, 0fBF800000;
	fma.rn.f32 	%f97, %f96, 0fBE055027, 0f3E1039F6;
	fma.rn.f32 	%f98, %f97, %f96, 0fBDF8CDCC;
	fma.rn.f32 	%f99, %f98, %f96, 0f3E0F2955;
	fma.rn.f32 	%f100, %f99, %f96, 0fBE2AD8B9;
	fma.rn.f32 	%f101, %f100, %f96, 0f3E4CED0B;
	fma.rn.f32 	%f102, %f101, %f96, 0fBE7FFF22;
	fma.rn.f32 	%f103, %f102, %f96, 0f3EAAAA78;
	fma.rn.f32 	%f104, %f103, %f96, 0fBF000000;
	mul.f32 	%f105, %f96, %f104;
	fma.rn.f32 	%f106, %f105, %f96, %f96;
	fma.rn.f32 	%f107, %f95, 0f3F317218, %f106;
	setp.gt.u32 	%p25, %r38, 2139095039;
	fma.rn.f32 	%f108, %f92, 0f7F800000, 0f7F800000;
	selp.f32 	%f109, %f108, %f107, %p25;
	sub.f32 	%f243, %f243, %f109;
	st.shared.f32 	[_ZZ26calculateBatchLossAccuracyPfS_S_PiiE10batch_loss], %f243;
$L__BB3_7:
	setp.leu.f32 	%p26, %f14, 0f3F000000;
	@%p26 bra 	$L__BB3_9;
	max.f32 	%f110, %f4, 0f33D6BF95;
	mov.b32 	%r42, %f110;
	add.s32 	%r43, %r42, -1059760811;
	and.b32  	%r44, %r43, -8388608;
	sub.s32 	%r45, %r42, %r44;
	mov.b32 	%f111, %r45;
	cvt.rn.f32.s32 	%f112, %r44;
	fma.rn.f32 	%f113, %f112, 0f34000000, 0f00000000;
	add.f32 	%f114, %f111, 0fBF800000;
	fma.rn.f32 	%f115, %f114, 0fBE055027, 0f3E1039F6;
	fma.rn.f32 	%f116, %f115, %f114, 0fBDF8CDCC;
	fma.rn.f32 	%f117, %f116, %f114, 0f3E0F2955;
	fma.rn.f32 	%f118, %f117, %f114, 0fBE2AD8B9;
	fma.rn.f32 	%f119, %f118, %f114, 0f3E4CED0B;
	fma.rn.f32 	%f120, %f119, %f114, 0fBE7FFF22;
	fma.rn.f32 	%f121, %f120, %f114, 0f3EAAAA78;
	fma.rn.f32 	%f122, %f121, %f114, 0fBF000000;
	mul.f32 	%f123, %f114, %f122;
	fma.rn.f32 	%f124, %f123, %f114, %f114;
	fma.rn.f32 	%f125, %f113, 0f3F317218, %f124;
	setp.gt.u32 	%p27, %r42, 2139095039;
	fma.rn.f32 	%f126, %f110, 0f7F800000, 0f7F800000;
	selp.f32 	%f127, %f126, %f125, %p27;
	sub.f32 	%f243, %f243, %f127;
	st.shared.f32 	[_ZZ26calculateBatchLossAccuracyPfS_S_PiiE10batch_loss], %f243;
$L__BB3_9:
	setp.leu.f32 	%p28, %f15, 0f3F000000;
	@%p28 bra 	$L__BB3_11;
	max.f32 	%f128, %f5, 0f33D6BF95;
	mov.b32 	%r46, %f128;
	add.s32 	%r47, %r46, -1059760811;
	and.b32  	%r48, %r47, -8388608;
	sub.s32 	%r49, %r46, %r48;
	mov.b32 	%f129, %r49;
	cvt.rn.f32.s32 	%f130, %r48;
	fma.rn.f32 	%f131, %f130, 0f34000000, 0f00000000;
	add.f32 	%f132, %f129, 0fBF800000;
	fma.rn.f32 	%f133, %f132, 0fBE055027, 0f3E1039F6;
	fma.rn.f32 	%f134, %f133, %f132, 0fBDF8CDCC;
	fma.rn.f32 	%f135, %f134, %f132, 0f3E0F2955;
	fma.rn.f32 	%f136, %f135, %f132, 0fBE2AD8B9;
	fma.rn.f32 	%f137, %f136, %f132, 0f3E4CED0B;
	fma.rn.f32 	%f138, %f137, %f132, 0fBE7FFF22;
	fma.rn.f32 	%f139, %f138, %f132, 0f3EAAAA78;
	fma.rn.f32 	%f140, %f139, %f132, 0fBF000000;
	mul.f32 	%f141, %f132, %f140;
	fma.rn.f32 	%f142, %f141, %f132, %f132;
	fma.rn.f32 	%f143, %f131, 0f3F317218, %f142;
	setp.gt.u32 	%p29, %r46, 2139095039;
	fma.rn.f32 	%f144, %f128, 0f7F800000, 0f7F800000;
	selp.f32 	%f145, %f144, %f143, %p29;
	sub.f32 	%f243, %f243, %f145;
	st.shared.f32 	[_ZZ26calculateBatchLossAccuracyPfS_S_PiiE10batch_loss], %f243;
$L__BB3_11:
	setp.leu.f32 	%p30, %f16, 0f3F000000;
	@%p30 bra 	$L__BB3_13;
	max.f32 	%f146, %f6, 0f33D6BF95;
	mov.b32 	%r50, %f146;
	add.s32 	%r51, %r50, -1059760811;
	and.b32  	%r52, %r51, -8388608;
	sub.s32 	%r53, %r50, %r52;
	mov.b32 	%f147, %r53;
	cvt.rn.f32.s32 	%f148, %r52;
	fma.rn.f32 	%f149, %f148, 0f34000000, 0f00000000;
	add.f32 	%f150, %f147, 0fBF800000;
	fma.rn.f32 	%f151, %f150, 0fBE055027, 0f3E1039F6;
	fma.rn.f32 	%f152, %f151, %f150, 0fBDF8CDCC;
	fma.rn.f32 	%f153, %f152, %f150, 0f3E0F2955;
	fma.rn.f32 	%f154, %f153, %f150, 0fBE2AD8B9;
	fma.rn.f32 	%f155, %f154, %f150, 0f3E4CED0B;
	fma.rn.f32 	%f156, %f155, %f150, 0fBE7FFF22;
	fma.rn.f32 	%f157, %f156, %f150, 0f3EAAAA78;
	fma.rn.f32 	%f158, %f157, %f150, 0fBF000000;
	mul.f32 	%f159, %f150, %f158;
	fma.rn.f32 	%f160, %f159, %f150, %f150;
	fma.rn.f32 	%f161, %f149, 0f3F317218, %f160;
	setp.gt.u32 	%p31, %r50, 2139095039;
	fma.rn.f32 	%f162, %f146, 0f7F800000, 0f7F800000;
	selp.f32 	%f163, %f162, %f161, %p31;
	sub.f32 	%f243, %f243, %f163;
	st.shared.f32 	[_ZZ26calculateBatchLossAccuracyPfS_S_PiiE10batch_loss], %f243;
$L__BB3_13:
	setp.leu.f32 	%p32, %f17, 0f3F000000;
	@%p32 bra 	$L__BB3_15;
	max.f32 	%f164, %f7, 0f33D6BF95;
	mov.b32 	%r54, %f164;
	add.s32 	%r55, %r54, -1059760811;
	and.b32  	%r56, %r55, -8388608;
	sub.s32 	%r57, %r54, %r56;
	mov.b32 	%f165, %r57;
	cvt.rn.f32.s32 	%f166, %r56;
	fma.rn.f32 	%f167, %f166, 0f34000000, 0f00000000;
	add.f32 	%f168, %f165, 0fBF800000;
	fma.rn.f32 	%f169, %f168, 0fBE055027, 0f3E1039F6;
	fma.rn.f32 	%f170, %f169, %f168, 0fBDF8CDCC;
	fma.rn.f32 	%f171, %f170, %f168, 0f3E0F2955;
	fma.rn.f32 	%f172, %f171, %f168, 0fBE2AD8B9;
	fma.rn.f32 	%f173, %f172, %f168, 0f3E4CED0B;
	fma.rn.f32 	%f174, %f173, %f168, 0fBE7FFF22;
	fma.rn.f32 	%f175, %f174, %f168, 0f3EAAAA78;
	fma.rn.f32 	%f176, %f175, %f168, 0fBF000000;
	mul.f32 	%f177, %f168, %f176;
	fma.rn.f32 	%f178, %f177, %f168, %f168;
	fma.rn.f32 	%f179, %f167, 0f3F317218, %f178;
	setp.gt.u32 	%p33, %r54, 2139095039;
	fma.rn.f32 	%f180, %f164, 0f7F800000, 0f7F800000;
	selp.f32 	%f181, %f180, %f179, %p33;
	sub.f32 	%f243, %f243, %f181;
	st.shared.f32 	[_ZZ26calculateBatchLossAccuracyPfS_S_PiiE10batch_loss], %f243;
$L__BB3_15:
	setp.leu.f32 	%p34, %f18, 0f3F000000;
	@%p34 bra 	$L__BB3_17;
	max.f32 	%f182, %f8, 0f33D6BF95;
	mov.b32 	%r58, %f182;
	add.s32 	%r59, %r58, -1059760811;
	and.b32  	%r60, %r59, -8388608;
	sub.s32 	%r61, %r58, %r60;
	mov.b32 	%f183, %r61;
	cvt.rn.f32.s32 	%f184, %r60;
	fma.rn.f32 	%f185, %f184, 0f34000000, 0f00000000;
	add.f32 	%f186, %f183, 0fBF800000;
	fma.rn.f32 	%f187, %f186, 0fBE055027, 0f3E1039F6;
	fma.rn.f32 	%f188, %f187, %f186, 0fBDF8CDCC;
	fma.rn.f32 	%f189, %f188, %f186, 0f3E0F2955;
	fma.rn.f32 	%f190, %f189, %f186, 0fBE2AD8B9;
	fma.rn.f32 	%f191, %f190, %f186, 0f3E4CED0B;
	fma.rn.f32 	%f192, %f191, %f186, 0fBE7FFF22;
	fma.rn.f32 	%f193, %f192, %f186, 0f3EAAAA78;
	fma.rn.f32 	%f194, %f193, %f186, 0fBF000000;
	mul.f32 	%f195, %f186, %f194;
	fma.rn.f32 	%f196, %f195, %f186, %f186;
	fma.rn.f32 	%f197, %f185, 0f3F317218, %f196;
	setp.gt.u32 	%p35, %r58, 2139095039;
	fma.rn.f32 	%f198, %f182, 0f7F800000, 0f7F800000;
	selp.f32 	%f199, %f198, %f197, %p35;
	sub.f32 	%f243, %f243, %f199;
	st.shared.f32 	[_ZZ26calculateBatchLossAccuracyPfS_S_PiiE10batch_loss], %f243;
$L__BB3_17:
	setp.leu.f32 	%p36, %f19, 0f3F000000;
	@%p36 bra 	$L__BB3_19;
	max.f32 	%f200, %f9, 0f33D6BF95;
	mov.b32 	%r62, %f200;
	add.s32 	%r63, %r62, -1059760811;
	and.b32  	%r64, %r63, -8388608;
	sub.s32 	%r65, %r62, %r64;
	mov.b32 	%f201, %r65;
	cvt.rn.f32.s32 	%f202, %r64;
	fma.rn.f32 	%f203, %f202, 0f34000000, 0f00000000;
	add.f32 	%f204, %f201, 0fBF800000;
	fma.rn.f32 	%f205, %f204, 0fBE055027, 0f3E1039F6;
	fma.rn.f32 	%f206, %f205, %f204, 0fBDF8CDCC;
	fma.rn.f32 	%f207, %f206, %f204, 0f3E0F2955;
	fma.rn.f32 	%f208, %f207, %f204, 0fBE2AD8B9;
	fma.rn.f32 	%f209, %f208, %f204, 0f3E4CED0B;
	fma.rn.f32 	%f210, %f209, %f204, 0fBE7FFF22;
	fma.rn.f32 	%f211, %f210, %f204, 0f3EAAAA78;
	fma.rn.f32 	%f212, %f211, %f204, 0fBF000000;
	mul.f32 	%f213, %f204, %f212;
	fma.rn.f32 	%f214, %f213, %f204, %f204;
	fma.rn.f32 	%f215, %f203, 0f3F317218, %f214;
	setp.gt.u32 	%p37, %r62, 2139095039;
	fma.rn.f32 	%f216, %f200, 0f7F800000, 0f7F800000;
	selp.f32 	%f217, %f216, %f215, %p37;
	sub.f32 	%f243, %f243, %f217;
	st.shared.f32 	[_ZZ26calculateBatchLossAccuracyPfS_S_PiiE10batch_loss], %f243;
$L__BB3_19:
	setp.leu.f32 	%p38, %f20, 0f3F000000;
	@%p38 bra 	$L__BB3_21;
	max.f32 	%f218, %f10, 0f33D6BF95;
	mov.b32 	%r66, %f218;
	add.s32 	%r67, %r66, -1059760811;
	and.b32  	%r68, %r67, -8388608;
	sub.s32 	%r69, %r66, %r68;
	mov.b32 	%f219, %r69;
	cvt.rn.f32.s32 	%f220, %r68;
	fma.rn.f32 	%f221, %f220, 0f34000000, 0f00000000;
	add.f32 	%f222, %f219, 0fBF800000;
	fma.rn.f32 	%f223, %f222, 0fBE055027, 0f3E1039F6;
	fma.rn.f32 	%f224, %f223, %f222, 0fBDF8CDCC;
	fma.rn.f32 	%f225, %f224, %f222, 0f3E0F2955;
	fma.rn.f32 	%f226, %f225, %f222, 0fBE2AD8B9;
	fma.rn.f32 	%f227, %f226, %f222, 0f3E4CED0B;
	fma.rn.f32 	%f228, %f227, %f222, 0fBE7FFF22;
	fma.rn.f32 	%f229, %f228, %f222, 0f3EAAAA78;
	fma.rn.f32 	%f230, %f229, %f222, 0fBF000000;
	mul.f32 	%f231, %f222, %f230;
	fma.rn.f32 	%f232, %f231, %f222, %f222;
	fma.rn.f32 	%f233, %f221, 0f3F317218, %f232;
	setp.gt.u32 	%p39, %r66, 2139095039;
	fma.rn.f32 	%f234, %f218, 0f7F800000, 0f7F800000;
	selp.f32 	%f235, %f234, %f233, %p39;
	sub.f32 	%f236, %f243, %f235;
	st.shared.f32 	[_ZZ26calculateBatchLossAccuracyPfS_S_PiiE10batch_loss], %f236;
$L__BB3_21:
	setp.gt.f32 	%p40, %f20, %f21;
	setp.leu.f32 	%p41, %f20, %f21;
	setp.gt.f32 	%p42, %f10, %f11;
	setp.eq.s32 	%p43, %r6, %r5;
	and.pred  	%p44, %p43, %p41;
	selp.u32 	%r70, -1, 0, %p44;
	selp.u32 	%r71, -1, 0, %p40;
	selp.b32 	%r72, %r71, %r70, %p42;
	and.b32  	%r73, %r72, 1;
	setp.eq.b32 	%p45, %r73, 1;
	not.pred 	%p46, %p45;
	@%p46 bra 	$L__BB3_23;
	mov.b32 	%r74, 1;
	st.shared.u32 	[_ZZ26calculateBatchLossAccuracyPfS_S_PiiE13batch_correct], %r74;
$L__BB3_23:
	bar.sync 	0;
	mov.u32 	%r83, %ntid.x;
	setp.lt.u32 	%p47, %r83, 2;
	@%p47 bra 	$L__BB3_27;
$L__BB3_24:
	shr.u32 	%r9, %r83, 1;
	setp.ge.u32 	%p48, %r1, %r9;
	@%p48 bra 	$L__BB3_26;
	shl.b32 	%r75, %r9, 2;
	add.s32 	%r76, %r3, %r75;
	ld.shared.f32 	%f237, [%r76];
	ld.shared.f32 	%f238, [%r3];
	add.f32 	%f239, %f237, %f238;
	st.shared.f32 	[%r3], %f239;
	add.s32 	%r77, %r4, %r75;
	ld.shared.u32 	%r78, [%r77];
	ld.shared.u32 	%r79, [%r4];
	add.s32 	%r80, %r79, %r78;
	st.shared.u32 	[%r4], %r80;
$L__BB3_26:
	bar.sync 	0;
	setp.gt.u32 	%p49, %r83, 3;
	mov.u32 	%r83, %r9;
	@%p49 bra 	$L__BB3_24;
$L__BB3_27:
	setp.ne.s32 	%p50, %r1, 0;
	@%p50 bra 	$L__BB3_29;
	ld.param.u64 	%rd47, [_Z26calculateBatchLossAccuracyPfS_S_Pii_param_3];
	ld.param.u64 	%rd46, [_Z26calculateBatchLossAccuracyPfS_S_Pii_param_2];
	ld.shared.f32 	%f240, [_ZZ26calculateBatchLossAccuracyPfS_S_PiiE10batch_loss];
	cvta.to.global.u64 	%rd42, %rd46;
	atom.global.add.f32 	%f241, [%rd42], %f240;
	ld.shared.u32 	%r81, [_ZZ26calculateBatchLossAccuracyPfS_S_PiiE13batch_correct];
	cvta.to.global.u64 	%rd43, %rd47;
	atom.global.add.u32 	%r82, [%rd43], %r81;
$L__BB3_29:
	ret;

}
	// .globl	_Z21batchComputeGradientsPfS_S_S_S_S_S_S_S_S_i
.visible .entry _Z21batchComputeGradientsPfS_S_S_S_S_S_S_S_S_i(
	.param .u64 .ptr .align 1 _Z21batchComputeGradientsPfS_S_S_S_S_S_S_S_S_i_param_0,
	.param .u64 .ptr .align 1 _Z21batchComputeGradientsPfS_S_S_S_S_S_S_S_S_i_param_1,
	.param .u64 .ptr .align 1 _Z21batchComputeGradientsPfS_S_S_S_S_S_S_S_S_i_param_2,
	.param .u64 .ptr .align 1 _Z21batchComputeGradientsPfS_S_S_S_S_S_S_S_S_i_param_3,
	.param .u64 .ptr .align 1 _Z21batchComputeGradientsPfS_S_S_S_S_S_S_S_S_i_param_4,
	.param .u64 .ptr .align 1 _Z21batchComputeGradientsPfS_S_S_S_S_S_S_S_S_i_param_5,
	.param .u64 .ptr .align 1 _Z21batchComputeGradientsPfS_S_S_S_S_S_S_S_S_i_param_6,
	.param .u64 .ptr .align 1 _Z21batchComputeGradientsPfS_S_S_S_S_S_S_S_S_i_param_7,
	.param .u64 .ptr .align 1 _Z21batchComputeGradientsPfS_S_S_S_S_S_S_S_S_i_param_8,
	.param .u64 .ptr .align 1 _Z21batchComputeGradientsPfS_S_S_S_S_S_S_S_S_i_param_9,
	.param .u32 _Z21batchComputeGradientsPfS_S_S_S_S_S_S_S_S_i_param_10
)
{
	.reg .pred 	%p<7>;
	.reg .b32 	%r<25>;
	.reg .b32 	%f<155>;
	.reg .b64 	%rd<52>;

	ld.param.u64 	%rd12, [_Z21batchComputeGradientsPfS_S_S_S_S_S_S_S_S_i_param_0];
	ld.param.u64 	%rd13, [_Z21batchComputeGradientsPfS_S_S_S_S_S_S_S_S_i_param_1];
	ld.param.u64 	%rd14, [_Z21batchComputeGradientsPfS_S_S_S_S_S_S_S_S_i_param_2];
	ld.param.u64 	%rd16, [_Z21batchComputeGradientsPfS_S_S_S_S_S_S_S_S_i_param_4];
	ld.param.u64 	%rd17, [_Z21batchComputeGradientsPfS_S_S_S_S_S_S_S_S_i_param_5];
	ld.param.u64 	%rd18, [_Z21batchComputeGradientsPfS_S_S_S_S_S_S_S_S_i_param_6];
	ld.param.u64 	%rd20, [_Z21batchComputeGradientsPfS_S_S_S_S_S_S_S_S_i_param_8];
	ld.param.u32 	%r13, [_Z21batchComputeGradientsPfS_S_S_S_S_S_S_S_S_i_param_10];
	mov.u32 	%r14, %ctaid.x;
	mov.u32 	%r15, %ntid.x;
	mov.u32 	%r16, %tid.x;
	mad.lo.s32 	%r1, %r14, %r15, %r16;
	mov.u32 	%r2, %ctaid.y;
	setp.ge.s32 	%p1, %r2, %r13;
	@%p1 bra 	$L__BB4_7;
	cvta.to.global.u64 	%rd21, %rd12;
	cvta.to.global.u64 	%rd22, %rd13;
	cvta.to.global.u64 	%rd1, %rd14;
	mul.lo.s32 	%r17, %r2, 10;
	mul.wide.u32 	%rd23, %r17, 4;
	add.s64 	%rd2, %rd21, %rd23;
	add.s64 	%rd3, %rd22, %rd23;
	setp.gt.s32 	%p2, %r1, 9;
	@%p2 bra 	$L__BB4_4;
	mul.wide.s32 	%rd24, %r1, 4;
	add.s64 	%rd25, %rd2, %rd24;
	ld.global.f32 	%f3, [%rd25];
	add.s64 	%rd26, %rd3, %rd24;
	ld.global.f32 	%f4, [%rd26];
	sub.f32 	%f1, %f3, %f4;
	cvta.to.global.u64 	%rd27, %rd17;
	add.s64 	%rd28, %rd27, %rd24;
	atom.global.add.f32 	%f5, [%rd28], %f1;
	shl.b32 	%r21, %r1, 7;
	cvta.to.global.u64 	%rd29, %rd16;
	add.s64 	%rd4, %rd29, 32;
	mul.wide.u32 	%rd30, %r2, 512;
	add.s64 	%rd31, %rd30, %rd1;
	add.s64 	%rd50, %rd31, 32;
	mov.b32 	%r22, 0;
$L__BB4_3:
	mul.wide.s32 	%rd32, %r21, 4;
	add.s64 	%rd33, %rd4, %rd32;
	ld.global.f32 	%f6, [%rd50+-32];
	mul.f32 	%f7, %f1, %f6;
	atom.global.add.f32 	%f8, [%rd33+-32], %f7;
	ld.global.f32 	%f9, [%rd50+-28];
	mul.f32 	%f10, %f1, %f9;
	atom.global.add.f32 	%f11, [%rd33+-28], %f10;
	ld.global.f32 	%f12, [%rd50+-24];
	mul.f32 	%f13, %f1, %f12;
	atom.global.add.f32 	%f14, [%rd33+-24], %f13;
	ld.global.f32 	%f15, [%rd50+-20];
	mul.f32 	%f16, %f1, %f15;
	atom.global.add.f32 	%f17, [%rd33+-20], %f16;
	ld.global.f32 	%f18, [%rd50+-16];
	mul.f32 	%f19, %f1, %f18;
	atom.global.add.f32 	%f20, [%rd33+-16], %f19;
	ld.global.f32 	%f21, [%rd50+-12];
	mul.f32 	%f22, %f1, %f21;
	atom.global.add.f32 	%f23, [%rd33+-12], %f22;
	ld.global.f32 	%f24, [%rd50+-8];
	mul.f32 	%f25, %f1, %f24;
	atom.global.add.f32 	%f26, [%rd33+-8], %f25;
	ld.global.f32 	%f27, [%rd50+-4];
	mul.f32 	%f28, %f1, %f27;
	atom.global.add.f32 	%f29, [%rd33+-4], %f28;
	ld.global.f32 	%f30, [%rd50];
	mul.f32 	%f31, %f1, %f30;
	atom.global.add.f32 	%f32, [%rd33], %f31;
	ld.global.f32 	%f33, [%rd50+4];
	mul.f32 	%f34, %f1, %f33;
	atom.global.add.f32 	%f35, [%rd33+4], %f34;
	ld.global.f32 	%f36, [%rd50+8];
	mul.f32 	%f37, %f1, %f36;
	atom.global.add.f32 	%f38, [%rd33+8], %f37;
	ld.global.f32 	%f39, [%rd50+12];
	mul.f32 	%f40, %f1, %f39;
	atom.global.add.f32 	%f41, [%rd33+12], %f40;
	ld.global.f32 	%f42, [%rd50+16];
	mul.f32 	%f43, %f1, %f42;
	atom.global.add.f32 	%f44, [%rd33+16], %f43;
	ld.global.f32 	%f45, [%rd50+20];
	mul.f32 	%f46, %f1, %f45;
	atom.global.add.f32 	%f47, [%rd33+20], %f46;
	ld.global.f32 	%f48, [%rd50+24];
	mul.f32 	%f49, %f1, %f48;
	atom.global.add.f32 	%f50, [%rd33+24], %f49;
	ld.global.f32 	%f51, [%rd50+28];
	mul.f32 	%f52, %f1, %f51;
	atom.global.add.f32 	%f53, [%rd33+28], %f52;
	add.s32 	%r22, %r22, 16;
	add.s32 	%r21, %r21, 16;
	add.s64 	%rd50, %rd50, 64;
	setp.ne.s32 	%p3, %r22, 128;
	@%p3 bra 	$L__BB4_3;
$L__BB4_4:
	setp.gt.s32 	%p4, %r1, 127;
	@%p4 bra 	$L__BB4_7;
	ld.param.u64 	%rd49, [_Z21batchComputeGradientsPfS_S_S_S_S_S_S_S_S_i_param_7];
	ld.param.u64 	%rd48, [_Z21batchComputeGradientsPfS_S_S_S_S_S_S_S_S_i_param_3];
	ld.global.f32 	%f54, [%rd2];
	ld.global.f32 	%f55, [%rd3];
	sub.f32 	%f56, %f54, %f55;
	cvta.to.global.u64 	%rd34, %rd20;
	mul.wide.s32 	%rd35, %r1, 4;
	add.s64 	%rd36, %rd34, %rd35;
	ld.global.f32 	%f57, [%rd36];
	fma.rn.f32 	%f58, %f56, %f57, 0f00000000;
	ld.global.f32 	%f59, [%rd2+4];
	ld.global.f32 	%f60, [%rd3+4];
	sub.f32 	%f61, %f59, %f60;
	ld.global.f32 	%f62, [%rd36+512];
	fma.rn.f32 	%f63, %f61, %f62, %f58;
	ld.global.f32 	%f64, [%rd2+8];
	ld.global.f32 	%f65, [%rd3+8];
	sub.f32 	%f66, %f64, %f65;
	ld.global.f32 	%f67, [%rd36+1024];
	fma.rn.f32 	%f68, %f66, %f67, %f63;
	ld.global.f32 	%f69, [%rd2+12];
	ld.global.f32 	%f70, [%rd3+12];
	sub.f32 	%f71, %f69, %f70;
	ld.global.f32 	%f72, [%rd36+1536];
	fma.rn.f32 	%f73, %f71, %f72, %f68;
	ld.global.f32 	%f74, [%rd2+16];
	ld.global.f32 	%f75, [%rd3+16];
	sub.f32 	%f76, %f74, %f75;
	ld.global.f32 	%f77, [%rd36+2048];
	fma.rn.f32 	%f78, %f76, %f77, %f73;
	ld.global.f32 	%f79, [%rd2+20];
	ld.global.f32 	%f80, [%rd3+20];
	sub.f32 	%f81, %f79, %f80;
	ld.global.f32 	%f82, [%rd36+2560];
	fma.rn.f32 	%f83, %f81, %f82, %f78;
	ld.global.f32 	%f84, [%rd2+24];
	ld.global.f32 	%f85, [%rd3+24];
	sub.f32 	%f86, %f84, %f85;
	ld.global.f32 	%f87, [%rd36+3072];
	fma.rn.f32 	%f88, %f86, %f87, %f83;
	ld.global.f32 	%f89, [%rd2+28];
	ld.global.f32 	%f90, [%rd3+28];
	sub.f32 	%f91, %f89, %f90;
	ld.global.f32 	%f92, [%rd36+3584];
	fma.rn.f32 	%f93, %f91, %f92, %f88;
	ld.global.f32 	%f94, [%rd2+32];
	ld.global.f32 	%f95, [%rd3+32];
	sub.f32 	%f96, %f94, %f95;
	ld.global.f32 	%f97, [%rd36+4096];
	fma.rn.f32 	%f98, %f96, %f97, %f93;
	ld.global.f32 	%f99, [%rd2+36];
	ld.global.f32 	%f100, [%rd3+36];
	sub.f32 	%f101, %f99, %f100;
	ld.global.f32 	%f102, [%rd36+4608];
	fma.rn.f32 	%f103, %f101, %f102, %f98;
	shl.b32 	%r20, %r2, 7;
	mul.wide.u32 	%rd37, %r20, 4;
	add.s64 	%rd38, %rd1, %rd37;
	add.s64 	%rd39, %rd38, %rd35;
	ld.global.f32 	%f104, [%rd39];
	setp.gt.f32 	%p5, %f104, 0f00000000;
	selp.f32 	%f105, 0f3F800000, 0f00000000, %p5;
	mul.f32 	%f2, %f103, %f105;
	cvta.to.global.u64 	%rd40, %rd49;
	add.s64 	%rd41, %rd40, %rd35;
	atom.global.add.f32 	%f106, [%rd41], %f2;
	mul.lo.s32 	%r23, %r1, 784;
	cvta.to.global.u64 	%rd42, %rd18;
	add.s64 	%rd8, %rd42, 32;
	mul.wide.u32 	%rd43, %r2, 3136;
	cvta.to.global.u64 	%rd44, %rd48;
	add.s64 	%rd45, %rd43, %rd44;
	add.s64 	%rd51, %rd45, 32;
	mov.b32 	%r24, 0;
$L__BB4_6:
	mul.wide.s32 	%rd46, %r23, 4;
	add.s64 	%rd47, %rd8, %rd46;
	ld.global.f32 	%f107, [%rd51+-32];
	mul.f32 	%f108, %f2, %f107;
	atom.global.add.f32 	%f109, [%rd47+-32], %f108;
	ld.global.f32 	%f110, [%rd51+-28];
	mul.f32 	%f111, %f2, %f110;
	atom.global.add.f32 	%f112, [%rd47+-28], %f111;
	ld.global.f32 	%f113, [%rd51+-24];
	mul.f32 	%f114, %f2, %f113;
	atom.global.add.f32 	%f115, [%rd47+-24], %f114;
	ld.global.f32 	%f116, [%rd51+-20];
	mul.f32 	%f117, %f2, %f116;
	atom.global.add.f32 	%f118, [%rd47+-20], %f117;
	ld.global.f32 	%f119, [%rd51+-16];
	mul.f32 	%f120, %f2, %f119;
	atom.global.add.f32 	%f121, [%rd47+-16], %f120;
	ld.global.f32 	%f122, [%rd51+-12];
	mul.f32 	%f123, %f2, %f122;
	atom.global.add.f32 	%f124, [%rd47+-12], %f123;
	ld.global.f32 	%f125, [%rd51+-8];
	mul.f32 	%f126, %f2, %f125;
	atom.global.add.f32 	%f127, [%rd47+-8], %f126;
	ld.global.f32 	%f128, [%rd51+-4];
	mul.f32 	%f129, %f2, %f128;
	atom.global.add.f32 	%f130, [%rd47+-4], %f129;
	ld.global.f32 	%f131, [%rd51];
	mul.f32 	%f132, %f2, %f131;
	atom.global.add.f32 	%f133, [%rd47], %f132;
	ld.global.f32 	%f134, [%rd51+4];
	mul.f32 	%f135, %f2, %f134;
	atom.global.add.f32 	%f136, [%rd47+4], %f135;
	ld.global.f32 	%f137, [%rd51+8];
	mul.f32 	%f138, %f2, %f137;
	atom.global.add.f32 	%f139, [%rd47+8], %f138;
	ld.global.f32 	%f140, [%rd51+12];
	mul.f32 	%f141, %f2, %f140;
	atom.global.add.f32 	%f142, [%rd47+12], %f141;
	ld.global.f32 	%f143, [%rd51+16];
	mul.f32 	%f144, %f2, %f143;
	atom.global.add.f32 	%f145, [%rd47+16], %f144;
	ld.global.f32 	%f146, [%rd51+20];
	mul.f32 	%f147, %f2, %f146;
	atom.global.add.f32 	%f148, [%rd47+20], %f147;
	ld.global.f32 	%f149, [%rd51+24];
	mul.f32 	%f150, %f2, %f149;
	atom.global.add.f32 	%f151, [%rd47+24], %f150;
	ld.global.f32 	%f152, [%rd51+28];
	mul.f32 	%f153, %f2, %f152;
	atom.global.add.f32 	%f154, [%rd47+28], %f153;
	add.s32 	%r24, %r24, 16;
	add.s32 	%r23, %r23, 16;
	add.s64 	%rd51, %rd51, 64;
	setp.ne.s32 	%p6, %r24, 784;
	@%p6 bra 	$L__BB4_6;
$L__BB4_7:
	ret;

}
	// .globl	_Z21batchUpdateParametersPfS_S_S_iifi
.visible .entry _Z21batchUpdateParametersPfS_S_S_iifi(
	.param .u64 .ptr .align 1 _Z21batchUpdateParametersPfS_S_S_iifi_param_0,
	.param .u64 .ptr .align 1 _Z21batchUpdateParametersPfS_S_S_iifi_param_1,
	.param .u64 .ptr .align 1 _Z21batchUpdateParametersPfS_S_S_iifi_param_2,
	.param .u64 .ptr .align 1 _Z21batchUpdateParametersPfS_S_S_iifi_param_3,
	.param .u32 _Z21batchUpdateParametersPfS_S_S_iifi_param_4,
	.param .u32 _Z21batchUpdateParametersPfS_S_S_iifi_param_5,
	.param .f32 _Z21batchUpdateParametersPfS_S_S_iifi_param_6,
	.param .u32 _Z21batchUpdateParametersPfS_S_S_iifi_param_7
)
{
	.reg .pred 	%p<3>;
	.reg .b32 	%r<11>;
	.reg .b32 	%f<14>;
	.reg .b64 	%rd<15>;

	ld.param.u64 	%rd1, [_Z21batchUpdateParametersPfS_S_S_iifi_param_0];
	ld.param.u64 	%rd2, [_Z21batchUpdateParametersPfS_S_S_iifi_param_1];
	ld.param.u64 	%rd3, [_Z21batchUpdateParametersPfS_S_S_iifi_param_2];
	ld.param.u64 	%rd4, [_Z21batchUpdateParametersPfS_S_S_iifi_param_3];
	ld.param.u32 	%r2, [_Z21batchUpdateParametersPfS_S_S_iifi_param_4];
	ld.param.u32 	%r4, [_Z21batchUpdateParametersPfS_S_S_iifi_param_5];
	ld.param.f32 	%f1, [_Z21batchUpdateParametersPfS_S_S_iifi_param_6];
	ld.param.u32 	%r3, [_Z21batchUpdateParametersPfS_S_S_iifi_param_7];
	mov.u32 	%r5, %ctaid.x;
	mov.u32 	%r6, %ntid.x;
	mov.u32 	%r7, %tid.x;
	mad.lo.s32 	%r1, %r5, %r6, %r7;
	mul.lo.s32 	%r8, %r4, %r2;
	setp.ge.s32 	%p1, %r1, %r8;
	@%p1 bra 	$L__BB5_2;
	cvta.to.global.u64 	%rd5, %rd3;
	cvta.to.global.u64 	%rd6, %rd1;
	cvt.rn.f32.s32 	%f2, %r3;
	div.rn.f32 	%f3, %f1, %f2;
	mul.wide.s32 	%rd7, %r1, 4;
	add.s64 	%rd8, %rd5, %rd7;
	ld.global.f32 	%f4, [%rd8];
	mul.f32 	%f5, %f3, %f4;
	add.s64 	%rd9, %rd6, %rd7;
	ld.global.f32 	%f6, [%rd9];
	sub.f32 	%f7, %f6, %f5;
	st.global.f32 	[%rd9], %f7;
	mov.b32 	%r9, 0;
	st.global.u32 	[%rd8], %r9;
$L__BB5_2:
	setp.ge.s32 	%p2, %r1, %r2;
	@%p2 bra 	$L__BB5_4;
	cvt.rn.f32.s32 	%f8, %r3;
	div.rn.f32 	%f9, %f1, %f8;
	cvta.to.global.u64 	%rd10, %rd4;
	mul.wide.s32 	%rd11, %r1, 4;
	add.s64 	%rd12, %rd10, %rd11;
	ld.global.f32 	%f10, [%rd12];
	mul.f32 	%f11, %f9, %f10;
	cvta.to.global.u64 	%rd13, %rd2;
	add.s64 	%rd14, %rd13, %rd11;
	ld.global.f32 	%f12, [%rd14];
	sub.f32 	%f13, %f12, %f11;
	st.global.f32 	[%rd14], %f13;
	mov.b32 	%r10, 0;
	st.global.u32 	[%rd12], %r10;
$L__BB5_4:
	ret;

}


// ===== COMPILED SASS (sm_100) =====

	.target	sm_100

	.elftype	@"ET_EXEC"


//--------------------- .note.nv.tkinfo           --------------------------
	.section	.note.nv.tkinfo,"",@"SHT_NOTE"
	.sectionflags	@"SHF_NOTE_NV_TKINFO"
	.tkinfo
        /*0018*/ 	.word	0x00000002
        /*0030*/ 	.string	""
        /*0030*/ 	.string	"ptxas"
        /*0030*/ 	.string	"Cuda compilation tools, release 13.0, V13.0.88"
        /*0030*/ 	.string	"Build cuda_13.0.r13.0/compiler.36424714_0"
        /*0030*/ 	.string	"-arch sm_100 -m 64 "



//--------------------- .note.nv.cuinfo           --------------------------
	.section	.note.nv.cuinfo,"",@"SHT_NOTE"
	.sectionflags	@"SHF_NOTE_NV_CUINFO"
        /*0018*/ 	.short	0x0002
        /*001a*/ 	.short	0x0064
        /*001c*/ 	.short	0x0082
	.zero		2


//--------------------- .nv.info                  --------------------------
	.section	.nv.info,"",@"SHT_CUDA_INFO"
	.align	4


	//----- nvinfo : EIATTR_REGCOUNT
	.align		4
        /*0000*/ 	.byte	0x04, 0x2f
        /*0002*/ 	.short	(.L_1 - .L_0)
	.align		4
.L_0:
        /*0004*/ 	.word	index@(_Z20batchMatrixMulKernelPfS_S_S_iiii)
        /*0008*/ 	.word	0x00000020


	//----- nvinfo : EIATTR_FRAME_SIZE
	.align		4
.L_1:
        /*000c*/ 	.byte	0x04, 0x11
        /*000e*/ 	.short	(.L_3 - .L_2)
	.align		4
.L_2:
        /*0010*/ 	.word	index@(_Z20batchMatrixMulKernelPfS_S_S_iiii)
        /*0014*/ 	.word	0x00000000


	//----- nvinfo : EIATTR_REGCOUNT
	.align		4
.L_3:
        /*0018*/ 	.byte	0x04, 0x2f
        /*001a*/ 	.short	(.L_5 - .L_4)
	.align		4
.L_4:
        /*001c*/ 	.word	index@(_Z15batchReluKernelPfii)
        /*0020*/ 	.word	0x0000000a


	//----- nvinfo : EIATTR_FRAME_SIZE
	.align		4
.L_5:
        /*0024*/ 	.byte	0x04, 0x11
        /*0026*/ 	.short	(.L_7 - .L_6)
	.align		4
.L_6:
        /*0028*/ 	.word	index@(_Z15batchReluKernelPfii)
        /*002c*/ 	.word	0x00000000


	//----- nvinfo : EIATTR_REGCOUNT
	.align		4
.L_7:
        /*0030*/ 	.byte	0x04, 0x2f
        /*0032*/ 	.short	(.L_9 - .L_8)
	.align		4
.L_8:
        /*0034*/ 	.word	index@(_Z18batchSoftmaxKernelPfii)
        /*0038*/ 	.word	0x00000014


	//----- nvinfo : EIATTR_FRAME_SIZE
	.align		4
.L_9:
        /*003c*/ 	.byte	0x04, 0x11
        /*003e*/ 	.short	(.L_11 - .L_10)
	.align		4
.L_10:
        /*0040*/ 	.word	index@($__internal_1_$__cuda_sm3x_div_rn_noftz_f32_slowpath)
        /*0044*/ 	.word	0x00000000


	//----- nvinfo : EIATTR_FRAME_SIZE
	.align		4
.L_11:
        /*0048*/ 	.byte	0x04, 0x11
        /*004a*/ 	.short	(.L_13 - .L_12)
	.align		4
.L_12:
        /*004c*/ 	.word	index@(_Z18batchSoftmaxKernelPfii)
        /*0050*/ 	.word	0x00000000


	//----- nvinfo : EIATTR_REGCOUNT
	.align		4
.L_13:
        /*0054*/ 	.byte	0x04, 0x2f
        /*0056*/ 	.short	(.L_15 - .L_14)
	.align		4
.L_14:
        /*0058*/ 	.word	index@(_Z26calculateBatchLossAccuracyPfS_S_Pii)
        /*005c*/ 	.word	0x00000020


	//----- nvinfo : EIATTR_FRAME_SIZE
	.align		4
.L_15:
        /*0060*/ 	.byte	0x04, 0x11
        /*0062*/ 	.short	(.L_17 - .L_16)
	.align		4
.L_16:
        /*0064*/ 	.word	index@(_Z26calculateBatchLossAccuracyPfS_S_Pii)
        /*0068*/ 	.word	0x00000000


	//----- nvinfo : EIATTR_REGCOUNT
	.align		4
.L_17:
        /*006c*/ 	.byte	0x04, 0x2f
        /*006e*/ 	.short	(.L_19 - .L_18)
	.align		4
.L_18:
        /*0070*/ 	.word	index@(_Z21batchComputeGradientsPfS_S_S_S_S_S_S_S_S_i)
        /*0074*/ 	.word	0x00000020


	//----- nvinfo : EIATTR_FRAME_SIZE
	.align		4
.L_19:
        /*0078*/ 	.byte	0x04, 0x11
        /*007a*/ 	.short	(.L_21 - .L_20)
	.align		4
.L_20:
        /*007c*/ 	.word	index@(_Z21batchComputeGradientsPfS_S_S_S_S_S_S_S_S_i)
        /*0080*/ 	.word	0x00000000


	//----- nvinfo : EIATTR_REGCOUNT
	.align		4
.L_21:
        /*0084*/ 	.byte	0x04, 0x2f
        /*0086*/ 	.short	(.L_23 - .L_22)
	.align		4
.L_22:
        /*0088*/ 	.word	index@(_Z21batchUpdateParametersPfS_S_S_iifi)
        /*008c*/ 	.word	0x00000010


	//----- nvinfo : EIATTR_FRAME_SIZE
	.align		4
.L_23:
        /*0090*/ 	.byte	0x04, 0x11
        /*0092*/ 	.short	(.L_25 - .L_24)
	.align		4
.L_24:
        /*0094*/ 	.word	index@($__internal_0_$__cuda_sm3x_div_rn_noftz_f32_slowpath)
        /*0098*/ 	.word	0x00000000


	//----- nvinfo : EIATTR_FRAME_SIZE
	.align		4
.L_25:
        /*009c*/ 	.byte	0x04, 0x11
        /*009e*/ 	.short	(.L_27 - .L_26)
	.align		4
.L_26:
        /*00a0*/ 	.word	index@(_Z21batchUpdateParametersPfS_S_S_iifi)
        /*00a4*/ 	.word	0x00000000


	//----- nvinfo : EIATTR_MIN_STACK_SIZE
	.align		4
.L_27:
        /*00a8*/ 	.byte	0x04, 0x12
        /*00aa*/ 	.short	(.L_29 - .L_28)
	.align		4
.L_28:
        /*00ac*/ 	.word	index@(_Z21batchUpdateParametersPfS_S_S_iifi)
        /*00b0*/ 	.word	0x00000000


	//----- nvinfo : EIATTR_MIN_STACK_SIZE
	.align		4
.L_29:
        /*00b4*/ 	.byte	0x04, 0x12
        /*00b6*/ 	.short	(.L_31 - .L_30)
	.align		4
.L_30:
        /*00b8*/ 	.word	index@(_Z21batchComputeGradientsPfS_S_S_S_S_S_S_S_S_i)
        /*00bc*/ 	.word	0x00000000


	//----- nvinfo : EIATTR_MIN_STACK_SIZE
	.align		4
.L_31:
        /*00c0*/ 	.byte	0x04, 0x12
        /*00c2*/ 	.short	(.L_33 - .L_32)
	.align		4
.L_32:
        /*00c4*/ 	.word	index@(_Z26calculateBatchLossAccuracyPfS_S_Pii)
        /*00c8*/ 	.word	0x00000000


	//----- nvinfo : EIATTR_MIN_STACK_SIZE
	.align		4
.L_33:
        /*00cc*/ 	.byte	0x04, 0x12
        /*00ce*/ 	.short	(.L_35 - .L_34)
	.align		4
.L_34:
        /*00d0*/ 	.word	index@(_Z18batchSoftmaxKernelPfii)
        /*00d4*/ 	.word	0x00000000


	//----- nvinfo : EIATTR_MIN_STACK_SIZE
	.align		4
.L_35:
        /*00d8*/ 	.byte	0x04, 0x12
        /*00da*/ 	.short	(.L_37 - .L_36)
	.align		4
.L_36:
        /*00dc*/ 	.word	index@(_Z15batchReluKernelPfii)
        /*00e0*/ 	.word	0x00000000


	//----- nvinfo : EIATTR_MIN_STACK_SIZE
	.align		4
.L_37:
        /*00e4*/ 	.byte	0x04, 0x12
        /*00e6*/ 	.short	(.L_39 - .L_38)
	.align		4
.L_38:
        /*00e8*/ 	.word	index@(_Z20batchMatrixMulKernelPfS_S_S_iiii)
        /*00ec*/ 	.word	0x00000000
.L_39:


//--------------------- .nv.compat                --------------------------
	.section	.nv.compat,"",@"SHT_CUDA_COMPAT_INFO"
	.align	4
        /*0000*/ 	.byte	0x02, 0x09, 0x00, 0x00, 0x02, 0x02, 0x01, 0x00, 0x02, 0x05, 0x05, 0x00, 0x03, 0x07, 0x01, 0x01
        /*0010*/ 	.byte	0x02, 0x03, 0x00, 0x00, 0x02, 0x06, 0x01, 0x00, 0x04, 0x0b, 0x08, 0x00, 0x01, 0x00, 0x00, 0x00
        /*0020*/ 	.byte	0x00, 0x00, 0x00, 0x00


//--------------------- .nv.info._Z21batchUpdateParametersPfS_S_S_iifi --------------------------
	.section	.nv.info._Z21batchUpdateParametersPfS_S_S_iifi,"",@"SHT_CUDA_INFO"
	.sectionflags	@""
	.align	4


	//----- nvinfo : EIATTR_CUDA_API_VERSION
	.align		4
        /*0000*/ 	.byte	0x04, 0x37
        /*0002*/ 	.short	(.L_41 - .L_40)
.L_40:
        /*0004*/ 	.word	0x00000082


	//----- nvinfo : EIATTR_KPARAM_INFO
	.align		4
.L_41:
        /*0008*/ 	.byte	0x04, 0x17
        /*000a*/ 	.short	(.L_43 - .L_42)
.L_42:
        /*000c*/ 	.word	0x00000000
        /*0010*/ 	.short	0x0007
        /*0012*/ 	.short	0x002c
        /*0014*/ 	.byte	0x00, 0xf0, 0x11, 0x00


	//----- nvinfo : EIATTR_KPARAM_INFO
	.align		4
.L_43:
        /*0018*/ 	.byte	0x04, 0x17
        /*001a*/ 	.short	(.L_45 - .L_44)
.L_44:
        /*001c*/ 	.word	0x00000000
        /*0020*/ 	.short	0x0006
        /*0022*/ 	.short	0x0028
        /*0024*/ 	.byte	0x00, 0xf0, 0x11, 0x00


	//----- nvinfo : EIATTR_KPARAM_INFO
	.align		4
.L_45:
        /*0028*/ 	.byte	0x04, 0x17
        /*002a*/ 	.short	(.L_47 - .L_46)
.L_46:
        /*002c*/ 	.word	0x00000000
        /*0030*/ 	.short	0x0005
        /*0032*/ 	.short	0x0024
        /*0034*/ 	.byte	0x00, 0xf0, 0x11, 0x00


	//----- nvinfo : EIATTR_KPARAM_INFO
	.align		4
.L_47:
        /*0038*/ 	.byte	0x04, 0x17
        /*003a*/ 	.short	(.L_49 - .L_48)
.L_48:
        /*003c*/ 	.word	0x00000000
        /*0040*/ 	.short	0x0004
        /*0042*/ 	.short	0x0020
        /*0044*/ 	.byte	0x00, 0xf0, 0x11, 0x00


	//----- nvinfo : EIATTR_KPARAM_INFO
	.align		4
.L_49:
        /*0048*/ 	.byte	0x04, 0x17
        /*004a*/ 	.short	(.L_51 - .L_50)
.L_50:
        /*004c*/ 	.word	0x00000000
        /*0050*/ 	.short	0x0003
        /*0052*/ 	.short	0x0018
        /*0054*/ 	.byte	0x00, 0xf5, 0x21, 0x00


	//----- nvinfo : EIATTR_KPARAM_INFO
	.align		4
.L_51:
        /*0058*/ 	.byte	0x04, 0x17
        /*005a*/ 	.short	(.L_53 - .L_52)
.L_52:
        /*005c*/ 	.word	0x00000000
        /*0060*/ 	.short	0x0002
        /*0062*/ 	.short	0x0010
        /*0064*/ 	.byte	0x00, 0xf5, 0x21, 0x00


	//----- nvinfo : EIATTR_KPARAM_INFO
	.align		4
.L_53:
        /*0068*/ 	.byte	0x04, 0x17
        /*006a*/ 	.short	(.L_55 - .L_54)
.L_54:
        /*006c*/ 	.word	0x00000000
        /*0070*/ 	.short	0x0001
        /*0072*/ 	.short	0x0008
        /*0074*/ 	.byte	0x00, 0xf5, 0x21, 0x00


	//----- nvinfo : EIATTR_KPARAM_INFO
	.align		4
.L_55:
        /*0078*/ 	.byte	0x04, 0x17
        /*007a*/ 	.short	(.L_57 - .L_56)
.L_56:
        /*007c*/ 	.word	0x00000000
        /*0080*/ 	.short	0x0000
        /*0082*/ 	.short	0x0000
        /*0084*/ 	.byte	0x00, 0xf5, 0x21, 0x00


	//----- nvinfo : EIATTR_SPARSE_MMA_MASK
	.align		4
.L_57:
        /*0088*/ 	.byte	0x03, 0x50
        /*008a*/ 	.short	0x0000


	//----- nvinfo : EIATTR_MAXREG_COUNT
	.align		4
        /*008c*/ 	.byte	0x03, 0x1b
        /*008e*/ 	.short	0x00ff


	//----- nvinfo : EIATTR_MERCURY_ISA_VERSION
	.align		4
        /*0090*/ 	.byte	0x03, 0x5f
        /*0092*/ 	.short	0x0101


	//----- nvinfo : EIATTR_VRC_CTA_INIT_COUNT
	.align		4
        /*0094*/ 	.byte	0x02, 0x4a
	.zero		1
	.zero		1


	//----- nvinfo : EIATTR_EXIT_INSTR_OFFSETS
	.align		4
        /*0098*/ 	.byte	0x04, 0x1c
        /*009a*/ 	.short	(.L_59 - .L_58)


	//   ....[0]....
.L_58:
        /*009c*/ 	.word	0x00000260


	//   ....[1]....
        /*00a0*/ 	.word	0x000003e0


	//----- nvinfo : EIATTR_CRS_STACK_SIZE
	.align		4
.L_59:
        /*00a4*/ 	.byte	0x04, 0x1e
        /*00a6*/ 	.short	(.L_61 - .L_60)
.L_60:
        /*00a8*/ 	.word	0x00000000


	//----- nvinfo : EIATTR_CBANK_PARAM_SIZE
	.align		4
.L_61:
        /*00ac*/ 	.byte	0x03, 0x19
        /*00ae*/ 	.short	0x0030


	//----- nvinfo : EIATTR_PARAM_CBANK
	.align		4
        /*00b0*/ 	.byte	0x04, 0x0a
        /*00b2*/ 	.short	(.L_63 - .L_62)
	.align		4
.L_62:
        /*00b4*/ 	.word	index@(.nv.constant0._Z21batchUpdateParametersPfS_S_S_iifi)
        /*00b8*/ 	.short	0x0380
        /*00ba*/ 	.short	0x0030


	//----- nvinfo : EIATTR_SW_WAR
	.align		4
.L_63:
        /*00bc*/ 	.byte	0x04, 0x36
        /*00be*/ 	.short	(.L_65 - .L_64)
.L_64:
        /*00c0*/ 	.word	0x00000008
.L_65:


//--------------------- .nv.info._Z21batchComputeGradientsPfS_S_S_S_S_S_S_S_S_i --------------------------
	.section	.nv.info._Z21batchComputeGradientsPfS_S_S_S_S_S_S_S_S_i,"",@"SHT_CUDA_INFO"
	.sectionflags	@""
	.align	4


	//----- nvinfo : EIATTR_CUDA_API_VERSION
	.align		4
        /*0000*/ 	.byte	0x04, 0x37
        /*0002*/ 	.short	(.L_67 - .L_66)
.L_66:
        /*0004*/ 	.word	0x00000082


	//----- nvinfo : EIATTR_KPARAM_INFO
	.align		4
.L_67:
        /*0008*/ 	.byte	0x04, 0x17
        /*000a*/ 	.short	(.L_69 - .L_68)
.L_68:
        /*000c*/ 	.word	0x00000000
        /*0010*/ 	.short	0x000a
        /*0012*/ 	.short	0x0050
        /*0014*/ 	.byte	0x00, 0xf0, 0x11, 0x00


	//----- nvinfo : EIATTR_KPARAM_INFO
	.align		4
.L_69:
        /*0018*/ 	.byte	0x04, 0x17
        /*001a*/ 	.short	(.L_71 - .L_70)
.L_70:
        /*001c*/ 	.word	0x00000000
        /*0020*/ 	.short	0x0009
        /*0022*/ 	.short	0x0048
        /*0024*/ 	.byte	0x00, 0xf5, 0x21, 0x00


	//----- nvinfo : EIATTR_KPARAM_INFO
	.align		4
.L_71:
        /*0028*/ 	.byte	0x04, 0x17
        /*002a*/ 	.short	(.L_73 - .L_72)
.L_72:
        /*002c*/ 	.word	0x00000000
        /*0030*/ 	.short	0x0008
        /*0032*/ 	.short	0x0040
        /*0034*/ 	.byte	0x00, 0xf5, 0x21, 0x00


	//----- nvinfo : EIATTR_KPARAM_INFO
	.align		4
.L_73:
        /*0038*/ 	.byte	0x04, 0x17
        /*003a*/ 	.short	(.L_75 - .L_74)
.L_74:
        /*003c*/ 	.word	0x00000000
        /*0040*/ 	.short	0x0007
        /*0042*/ 	.short	0x0038
        /*0044*/ 	.byte	0x00, 0xf5, 0x21, 0x00


	//----- nvinfo : EIATTR_KPARAM_INFO
	.align		4
.L_75:
        /*0048*/ 	.byte	0x04, 0x17
        /*004a*/ 	.short	(.L_77 - .L_76)
.L_76:
        /*004c*/ 	.word	0x00000000
        /*0050*/ 	.short	0x0006
        /*0052*/ 	.short	0x0030
        /*0054*/ 	.byte	0x00, 0xf5, 0x21, 0x00


	//----- nvinfo : EIATTR_KPARAM_INFO
	.align		4
.L_77:
        /*0058*/ 	.byte	0x04, 0x17
        /*005a*/ 	.short	(.L_79 - .L_78)
.L_78:
        /*005c*/ 	.word	0x00000000
        /*0060*/ 	.short	0x0005
        /*0062*/ 	.short	0x0028
        /*0064*/ 	.byte	0x00, 0xf5, 0x21, 0x00


	//----- nvinfo : EIATTR_KPARAM_INFO
	.align		4
.L_79:
        /*0068*/ 	.byte	0x04, 0x17
        /*006a*/ 	.short	(.L_81 - .L_80)
.L_80:
        /*006c*/ 	.word	0x00000000
        /*0070*/ 	.short	0x0004
        /*0072*/ 	.short	0x0020
        /*0074*/ 	.byte	0x00, 0xf5, 0x21, 0x00


	//----- nvinfo : EIATTR_KPARAM_INFO
	.align		4
.L_81:
        /*0078*/ 	.byte	0x04, 0x17
        /*007a*/ 	.short	(.L_83 - .L_82)
.L_82:
        /*007c*/ 	.word	0x00000000
        /*0080*/ 	.short	0x0003
        /*0082*/ 	.short	0x0018
        /*0084*/ 	.byte	0x00, 0xf5, 0x21, 0x00


	//----- nvinfo : EIATTR_KPARAM_INFO
	.align		4
.L_83:
        /*0088*/ 	.byte	0x04, 0x17
        /*008a*/ 	.short	(.L_85 - .L_84)
.L_84:
        /*008c*/ 	.word	0x00000000
        /*0090*/ 	.short	0x0002
        /*0092*/ 	.short	0x0010
        /*0094*/ 	.byte	0x00, 0xf5, 0x21, 0x00


	//----- nvinfo : EIATTR_KPARAM_INFO
	.align		4
.L_85:
        /*0098*/ 	.byte	0x04, 0x17
        /*009a*/ 	.short	(.L_87 - .L_86)
.L_86:
        /*009c*/ 	.word	0x00000000
        /*00a0*/ 	.short	0x0001
        /*00a2*/ 	.short	0x0008
        /*00a4*/ 	.byte	0x00, 0xf5, 0x21, 0x00


	//----- nvinfo : EIATTR_KPARAM_INFO
	.align		4
.L_87:
        /*00a8*/ 	.byte	0x04, 0x17
        /*00aa*/ 	.short	(.L_89 - .L_88)
.L_88:
        /*00ac*/ 	.word	0x00000000
        /*00b0*/ 	.short	0x0000
        /*00b2*/ 	.short	0x0000
        /*00b4*/ 	.byte	0x00, 0xf5, 0x21, 0x00


	//----- nvinfo : EIATTR_SPARSE_MMA_MASK
	.align		4
.L_89:
        /*00b8*/ 	.byte	0x03, 0x50
        /*00ba*/ 	.short	0x0000


	//----- nvinfo : EIATTR_MAXREG_COUNT
	.align		4
        /*00bc*/ 	.byte	0x03, 0x1b
        /*00be*/ 	.short	0x00ff


	//----- nvinfo : EIATTR_MERCURY_ISA_VERSION
	.align		4
        /*00c0*/ 	.byte	0x03, 0x5f
        /*00c2*/ 	.short	0x0101


	//----- nvinfo : EIATTR_VRC_CTA_INIT_COUNT
	.align		4
        /*00c4*/ 	.byte	0x02, 0x4a
	.zero		1
	.zero		1


	//----- nvinfo : EIATTR_EXIT_INSTR_OFFSETS
	.align		4
        /*00c8*/ 	.byte	0x04, 0x1c
        /*00ca*/ 	.short	(.L_91 - .L_90)


	//   ....[0]....
.L_90:
        /*00cc*/ 	.word	0x00000080


	//   ....[1]....
        /*00d0*/ 	.word	0x00000600


	//   ....[2]....
        /*00d4*/ 	.word	0x00000e30


	//----- nvinfo : EIATTR_CRS_STACK_SIZE
	.align		4
.L_91:
        /*00d8*/ 	.byte	0x04, 0x1e
        /*00da*/ 	.short	(.L_93 - .L_92)
.L_92:
        /*00dc*/ 	.word	0x00000000


	//----- nvinfo : EIATTR_CBANK_PARAM_SIZE
	.align		4
.L_93:
        /*00e0*/ 	.byte	0x03, 0x19
        /*00e2*/ 	.short	0x0054


	//----- nvinfo : EIATTR_PARAM_CBANK
	.align		4
        /*00e4*/ 	.byte	0x04, 0x0a
        /*00e6*/ 	.short	(.L_95 - .L_94)
	.align		4
.L_94:
        /*00e8*/ 	.word	index@(.nv.constant0._Z21batchComputeGradientsPfS_S_S_S_S_S_S_S_S_i)
        /*00ec*/ 	.short	0x0380
        /*00ee*/ 	.short	0x0054


	//----- nvinfo : EIATTR_SW_WAR
	.align		4
.L_95:
        /*00f0*/ 	.byte	0x04, 0x36
        /*00f2*/ 	.short	(.L_97 - .L_96)
.L_96:
        /*00f4*/ 	.word	0x00000008
.L_97:


//--------------------- .nv.info._Z26calculateBatchLossAccuracyPfS_S_Pii --------------------------
	.section	.nv.info._Z26calculateBatchLossAccuracyPfS_S_Pii,"",@"SHT_CUDA_INFO"
	.sectionflags	@""
	.align	4


	//----- nvinfo : EIATTR_CUDA_API_VERSION
	.align		4
        /*0000*/ 	.byte	0x04, 0x37
        /*0002*/ 	.short	(.L_99 - .L_98)
.L_98:
        /*0004*/ 	.word	0x00000082


	//----- nvinfo : EIATTR_KPARAM_INFO
	.align		4
.L_99:
        /*0008*/ 	.byte	0x04, 0x17
        /*000a*/ 	.short	(.L_101 - .L_100)
.L_100:
        /*000c*/ 	.word	0x00000000
        /*0010*/ 	.short	0x0004
        /*0012*/ 	.short	0x0020
        /*0014*/ 	.byte	0x00, 0xf0, 0x11, 0x00


	//----- nvinfo : EIATTR_KPARAM_INFO
	.align		4
.L_101:
        /*0018*/ 	.byte	0x04, 0x17
        /*001a*/ 	.short	(.L_103 - .L_102)
.L_102:
        /*001c*/ 	.word	0x00000000
        /*0020*/ 	.short	0x0003
        /*0022*/ 	.short	0x0018
        /*0024*/ 	.byte	0x00, 0xf5, 0x21, 0x00


	//----- nvinfo : EIATTR_KPARAM_INFO
	.align		4
.L_103:
        /*0028*/ 	.byte	0x04, 0x17
        /*002a*/ 	.short	(.L_105 - .L_104)
.L_104:
        /*002c*/ 	.word	0x00000000
        /*0030*/ 	.short	0x0002
        /*0032*/ 	.short	0x0010
        /*0034*/ 	.byte	0x00, 0xf5, 0x21, 0x00


	//----- nvinfo : EIATTR_KPARAM_INFO
	.align		4
.L_105:
        /*0038*/ 	.byte	0x04, 0x17
        /*003a*/ 	.short	(.L_107 - .L_106)
.L_106:
        /*003c*/ 	.word	0x00000000
        /*0040*/ 	.short	0x0001
        /*0042*/ 	.short	0x0008
        /*0044*/ 	.byte	0x00, 0xf5, 0x21, 0x00


	//----- nvinfo : EIATTR_KPARAM_INFO
	.align		4
.L_107:
        /*0048*/ 	.byte	0x04, 0x17
        /*004a*/ 	.short	(.L_109 - .L_108)
.L_108:
        /*004c*/ 	.word	0x00000000
        /*0050*/ 	.short	0x0000
        /*0052*/ 	.short	0x0000
        /*0054*/ 	.byte	0x00, 0xf5, 0x21, 0x00


	//----- nvinfo : EIATTR_SPARSE_MMA_MASK
	.align		4
.L_109:
        /*0058*/ 	.byte	0x03, 0x50
        /*005a*/ 	.short	0x0000


	//----- nvinfo : EIATTR_MAXREG_COUNT
	.align		4
        /*005c*/ 	.byte	0x03, 0x1b
        /*005e*/ 	.short	0x00ff


	//----- nvinfo : EIATTR_NUM_BARRIERS
	.align		4
        /*0060*/ 	.byte	0x02, 0x4c
        /*0062*/ 	.byte	0x01
	.zero		1


	//----- nvinfo : EIATTR_MERCURY_ISA_VERSION
	.align		4
        /*0064*/ 	.byte	0x03, 0x5f
        /*0066*/ 	.short	0x0101


	//----- nvinfo : EIATTR_VRC_CTA_INIT_COUNT
	.align		4
        /*0068*/ 	.byte	0x02, 0x4a
	.zero		1
	.zero		1


	//----- nvinfo : EIATTR_EXIT_INSTR_OFFSETS
	.align		4
        /*006c*/ 	.byte	0x04, 0x1c
        /*006e*/ 	.short	(.L_111 - .L_110)


	//   ....[0]....
.L_110:
        /*0070*/ 	.word	0x00001940


	//   ....[1]....
        /*0074*/ 	.word	0x000019e0


	//----- nvinfo : EIATTR_CRS_STACK_SIZE
	.align		4
.L_111:
        /*0078*/ 	.byte	0x04, 0x1e
        /*007a*/ 	.short	(.L_113 - .L_112)
.L_112:
        /*007c*/ 	.word	0x00000000


	//----- nvinfo : EIATTR_CBANK_PARAM_SIZE
	.align		4
.L_113:
        /*0080*/ 	.byte	0x03, 0x19
        /*0082*/ 	.short	0x0024


	//----- nvinfo : EIATTR_PARAM_CBANK
	.align		4
        /*0084*/ 	.byte	0x04, 0x0a
        /*0086*/ 	.short	(.L_115 - .L_114)
	.align		4
.L_114:
        /*0088*/ 	.word	index@(.nv.constant0._Z26calculateBatchLossAccuracyPfS_S_Pii)
        /*008c*/ 	.short	0x0380
        /*008e*/ 	.short	0x0024


	//----- nvinfo : EIATTR_SW_WAR
	.align		4
.L_115:
        /*0090*/ 	.byte	0x04, 0x36
        /*0092*/ 	.short	(.L_117 - .L_116)
.L_116:
        /*0094*/ 	.word	0x00000008
.L_117:


//--------------------- .nv.info._Z18batchSoftmaxKernelPfii --------------------------
	.section	.nv.info._Z18batchSoftmaxKernelPfii,"",@"SHT_CUDA_INFO"
	.sectionflags	@""
	.align	4


	//----- nvinfo : EIATTR_CUDA_API_VERSION
	.align		4
        /*0000*/ 	.byte	0x04, 0x37
        /*0002*/ 	.short	(.L_119 - .L_118)
.L_118:
        /*0004*/ 	.word	0x00000082


	//----- nvinfo : EIATTR_KPARAM_INFO
	.align		4
.L_119:
        /*0008*/ 	.byte	0x04, 0x17
        /*000a*/ 	.short	(.L_121 - .L_120)
.L_120:
        /*000c*/ 	.word	0x00000000
        /*0010*/ 	.short	0x0002
        /*0012*/ 	.short	0x000c
        /*0014*/ 	.byte	0x00, 0xf0, 0x11, 0x00


	//----- nvinfo : EIATTR_KPARAM_INFO
	.align		4
.L_121:
        /*0018*/ 	.byte	0x04, 0x17
        /*001a*/ 	.short	(.L_123 - .L_122)
.L_122:
        /*001c*/ 	.word	0x00000000
        /*0020*/ 	.short	0x0001
        /*0022*/ 	.short	0x0008
        /*0024*/ 	.byte	0x00, 0xf0, 0x11, 0x00


	//----- nvinfo : EIATTR_KPARAM_INFO
	.align		4
.L_123:
        /*0028*/ 	.byte	0x04, 0x17
        /*002a*/ 	.short	(.L_125 - .L_124)
.L_124:
        /*002c*/ 	.word	0x00000000
        /*0030*/ 	.short	0x0000
        /*0032*/ 	.short	0x0000
        /*0034*/ 	.byte	0x00, 0xf5, 0x21, 0x00


	//----- nvinfo : EIATTR_SPARSE_MMA_MASK
	.align		4
.L_125:
        /*0038*/ 	.byte	0x03, 0x50
        /*003a*/ 	.short	0x0000


	//----- nvinfo : EIATTR_MAXREG_COUNT
	.align		4
        /*003c*/ 	.byte	0x03, 0x1b
        /*003e*/ 	.short	0x00ff


	//----- nvinfo : EIATTR_NUM_BARRIERS
	.align		4
        /*0040*/ 	.byte	0x02, 0x4c
        /*0042*/ 	.byte	0x01
	.zero		1


	//----- nvinfo : EIATTR_MERCURY_ISA_VERSION
	.align		4
        /*0044*/ 	.byte	0x03, 0x5f
        /*0046*/ 	.short	0x0101


	//----- nvinfo : EIATTR_VRC_CTA_INIT_COUNT
	.align		4
        /*0048*/ 	.byte	0x02, 0x4a
	.zero		1
	.zero		1


	//----- nvinfo : EIATTR_EXIT_INSTR_OFFSETS
	.align		4
        /*004c*/ 	.byte	0x04, 0x1c
        /*004e*/ 	.short	(.L_127 - .L_126)


	//   ....[0]....
.L_126:
        /*0050*/ 	.word	0x00000040


	//   ....[1]....
        /*0054*/ 	.word	0x00000630


	//   ....[2]....
        /*0058*/ 	.word	0x000007c0


	//----- nvinfo : EIATTR_CRS_STACK_SIZE
	.align		4
.L_127:
        /*005c*/ 	.byte	0x04, 0x1e
        /*005e*/ 	.short	(.L_129 - .L_128)
.L_128:
        /*0060*/ 	.word	0x00000000


	//----- nvinfo : EIATTR_CBANK_PARAM_SIZE
	.align		4
.L_129:
        /*0064*/ 	.byte	0x03, 0x19
        /*0066*/ 	.short	0x0010


	//----- nvinfo : EIATTR_PARAM_CBANK
	.align		4
        /*0068*/ 	.byte	0x04, 0x0a
        /*006a*/ 	.short	(.L_131 - .L_130)
	.align		4
.L_130:
        /*006c*/ 	.word	index@(.nv.constant0._Z18batchSoftmaxKernelPfii)
        /*0070*/ 	.short	0x0380
        /*0072*/ 	.short	0x0010


	//----- nvinfo : EIATTR_SW_WAR
	.align		4
.L_131:
        /*0074*/ 	.byte	0x04, 0x36
        /*0076*/ 	.short	(.L_133 - .L_132)
.L_132:
        /*0078*/ 	.word	0x00000008
.L_133:


//--------------------- .nv.info._Z15batchReluKernelPfii --------------------------
	.section	.nv.info._Z15batchReluKernelPfii,"",@"SHT_CUDA_INFO"
	.sectionflags	@""
	.align	4


	//----- nvinfo : EIATTR_CUDA_API_VERSION
	.align		4
        /*0000*/ 	.byte	0x04, 0x37
        /*0002*/ 	.short	(.L_135 - .L_134)
.L_134:
        /*0004*/ 	.word	0x00000082


	//----- nvinfo : EIATTR_KPARAM_INFO
	.align		4
.L_135:
        /*0008*/ 	.byte	0x04, 0x17
        /*000a*/ 	.short	(.L_137 - .L_136)
.L_136:
        /*000c*/ 	.word	0x00000000
        /*0010*/ 	.short	0x0002
        /*0012*/ 	.short	0x000c
        /*0014*/ 	.byte	0x00, 0xf0, 0x11, 0x00


	//----- nvinfo : EIATTR_KPARAM_INFO
	.align		4
.L_137:
        /*0018*/ 	.byte	0x04, 0x17
        /*001a*/ 	.short	(.L_139 - .L_138)
.L_138:
        /*001c*/ 	.word	0x00000000
        /*0020*/ 	.short	0x0001
        /*0022*/ 	.short	0x0008
        /*0024*/ 	.byte	0x00, 0xf0, 0x11, 0x00


	//----- nvinfo : EIATTR_KPARAM_INFO
	.align		4
.L_139:
        /*0028*/ 	.byte	0x04, 0x17
        /*002a*/ 	.short	(.L_141 - .L_140)
.L_140:
        /*002c*/ 	.word	0x00000000
        /*0030*/ 	.short	0x0000
        /*0032*/ 	.short	0x0000
        /*0034*/ 	.byte	0x00, 0xf5, 0x21, 0x00


	//----- nvinfo : EIATTR_SPARSE_MMA_MASK
	.align		4
.L_141:
        /*0038*/ 	.byte	0x03, 0x50
        /*003a*/ 	.short	0x0000


	//----- nvinfo : EIATTR_MAXREG_COUNT
	.align		4
        /*003c*/ 	.byte	0x03, 0x1b
        /*003e*/ 	.short	0x00ff


	//----- nvinfo : EIATTR_MERCURY_ISA_VERSION
	.align		4
        /*0040*/ 	.byte	0x03, 0x5f
        /*0042*/ 	.short	0x0101


	//----- nvinfo : EIATTR_VRC_CTA_INIT_COUNT
	.align		4
        /*0044*/ 	.byte	0x02, 0x4a
	.zero		1
	.zero		1


	//----- nvinfo : EIATTR_EXIT_INSTR_OFFSETS
	.align		4
        /*0048*/ 	.byte	0x04, 0x1c
        /*004a*/ 	.short	(.L_143 - .L_142)


	//   ....[0]....
.L_142:
        /*004c*/ 	.word	0x00000090


	//   ....[1]....
        /*0050*/ 	.word	0x00000110


	//----- nvinfo : EIATTR_CBANK_PARAM_SIZE
	.align		4
.L_143:
        /*0054*/ 	.byte	0x03, 0x19
        /*0056*/ 	.short	0x0010


	//----- nvinfo : EIATTR_PARAM_CBANK
	.align		4
        /*0058*/ 	.byte	0x04, 0x0a
        /*005a*/ 	.short	(.L_145 - .L_144)
	.align		4
.L_144:
        /*005c*/ 	.word	index@(.nv.constant0._Z15batchReluKernelPfii)
        /*0060*/ 	.short	0x0380
        /*0062*/ 	.short	0x0010


	//----- nvinfo : EIATTR_SW_WAR
	.align		4
.L_145:
        /*0064*/ 	.byte	0x04, 0x36
        /*0066*/ 	.short	(.L_147 - .L_146)
.L_146:
        /*0068*/ 	.word	0x00000008
.L_147:


//--------------------- .nv.info._Z20batchMatrixMulKernelPfS_S_S_iiii --------------------------
	.section	.nv.info._Z20batchMatrixMulKernelPfS_S_S_iiii,"",@"SHT_CUDA_INFO"
	.sectionflags	@""
	.align	4


	//----- nvinfo : EIATTR_CUDA_API_VERSION
	.align		4
        /*0000*/ 	.byte	0x04, 0x37
        /*0002*/ 	.short	(.L_149 - .L_148)
.L_148:
        /*0004*/ 	.word	0x00000082


	//----- nvinfo : EIATTR_KPARAM_INFO
	.align		4
.L_149:
        /*0008*/ 	.byte	0x04, 0x17
        /*000a*/ 	.short	(.L_151 - .L_150)
.L_150:
        /*000c*/ 	.word	0x00000000
        /*0010*/ 	.short	0x0007
        /*0012*/ 	.short	0x002c
        /*0014*/ 	.byte	0x00, 0xf0, 0x11, 0x00


	//----- nvinfo : EIATTR_KPARAM_INFO
	.align		4
.L_151:
        /*0018*/ 	.byte	0x04, 0x17
        /*001a*/ 	.short	(.L_153 - .L_152)
.L_152:
        /*001c*/ 	.word	0x00000000
        /*0020*/ 	.short	0x0006
        /*0022*/ 	.short	0x0028
        /*0024*/ 	.byte	0x00, 0xf0, 0x11, 0x00


	//----- nvinfo : EIATTR_KPARAM_INFO
	.align		4
.L_153:
        /*0028*/ 	.byte	0x04, 0x17
        /*002a*/ 	.short	(.L_155 - .L_154)
.L_154:
        /*002c*/ 	.word	0x00000000
        /*0030*/ 	.short	0x0005
        /*0032*/ 	.short	0x0024
        /*0034*/ 	.byte	0x00, 0xf0, 0x11, 0x00


	//----- nvinfo : EIATTR_KPARAM_INFO
	.align		4
.L_155:
        /*0038*/ 	.byte	0x04, 0x17
        /*003a*/ 	.short	(.L_157 - .L_156)
.L_156:
        /*003c*/ 	.word	0x00000000
        /*0040*/ 	.short	0x0004
        /*0042*/ 	.short	0x0020
        /*0044*/ 	.byte	0x00, 0xf0, 0x11, 0x00


	//----- nvinfo : EIATTR_KPARAM_INFO
	.align		4
.L_157:
        /*0048*/ 	.byte	0x04, 0x17
        /*004a*/ 	.short	(.L_159 - .L_158)
.L_158:
        /*004c*/ 	.word	0x00000000
        /*0050*/ 	.short	0x0003
        /*0052*/ 	.short	0x0018
        /*0054*/ 	.byte	0x00, 0xf5, 0x21, 0x00


	//----- nvinfo : EIATTR_KPARAM_INFO
	.align		4
.L_159:
        /*0058*/ 	.byte	0x04, 0x17
        /*005a*/ 	.short	(.L_161 - .L_160)
.L_160:
        /*005c*/ 	.word	0x00000000
        /*0060*/ 	.short	0x0002
        /*0062*/ 	.short	0x0010
        /*0064*/ 	.byte	0x00, 0xf5, 0x21, 0x00


	//----- nvinfo : EIATTR_KPARAM_INFO
	.align		4
.L_161:
        /*0068*/ 	.byte	0x04, 0x17
        /*006a*/ 	.short	(.L_163 - .L_162)
.L_162:
        /*006c*/ 	.word	0x00000000
        /*0070*/ 	.short	0x0001
        /*0072*/ 	.short	0x0008
        /*0074*/ 	.byte	0x00, 0xf5, 0x21, 0x00


	//----- nvinfo : EIATTR_KPARAM_INFO
	.align		4
.L_163:
        /*0078*/ 	.byte	0x04, 0x17
        /*007a*/ 	.short	(.L_165 - .L_164)
.L_164:
        /*007c*/ 	.word	0x00000000
        /*0080*/ 	.short	0x0000
        /*0082*/ 	.short	0x0000
        /*0084*/ 	.byte	0x00, 0xf5, 0x21, 0x00


	//----- nvinfo : EIATTR_SPARSE_MMA_MASK
	.align		4
.L_165:
        /*0088*/ 	.byte	0x03, 0x50
        /*008a*/ 	.short	0x0000


	//----- nvinfo : EIATTR_MAXREG_COUNT
	.align		4
        /*008c*/ 	.byte	0x03, 0x1b
        /*008e*/ 	.short	0x00ff


	//----- nvinfo : EIATTR_MERCURY_ISA_VERSION
	.align		4
        /*0090*/ 	.byte	0x03, 0x5f
        /*0092*/ 	.short	0x0101


	//----- nvinfo : EIATTR_VRC_CTA_INIT_COUNT
	.align		4
        /*0094*/ 	.byte	0x02, 0x4a
	.zero		1
	.zero		1


	//----- nvinfo : EIATTR_EXIT_INSTR_OFFSETS
	.align		4
        /*0098*/ 	.byte	0x04, 0x1c
        /*009a*/ 	.short	(.L_167 - .L_166)


	//   ....[0]....
.L_166:
        /*009c*/ 	.word	0x00000100


	//   ....[1]....
        /*00a0*/ 	.word	0x00000980


	//----- nvinfo : EIATTR_CBANK_PARAM_SIZE
	.align		4
.L_167:
        /*00a4*/ 	.byte	0x03, 0x19
        /*00a6*/ 	.short	0x0030


	//----- nvinfo : EIATTR_PARAM_CBANK
	.align		4
        /*00a8*/ 	.byte	0x04, 0x0a
        /*00aa*/ 	.short	(.L_169 - .L_168)
	.align		4
.L_168:
        /*00ac*/ 	.word	index@(.nv.constant0._Z20batchMatrixMulKernelPfS_S_S_iiii)
        /*00b0*/ 	.short	0x0380
        /*00b2*/ 	.short	0x0030


	//----- nvinfo : EIATTR_SW_WAR
	.align		4
.L_169:
        /*00b4*/ 	.byte	0x04, 0x36
        /*00b6*/ 	.short	(.L_171 - .L_170)
.L_170:
        /*00b8*/ 	.word	0x00000008
.L_171:


//--------------------- .nv.callgraph             --------------------------
	.section	.nv.callgraph,"",@"SHT_CUDA_CALLGRAPH"
	.align	4
	.sectionentsize	8
	.align		4
        /*0000*/ 	.word	0x00000000
	.align		4
        /*0004*/ 	.word	0xffffffff
	.align		4
        /*0008*/ 	.word	0x00000000
	.align		4
        /*000c*/ 	.word	0xfffffffe
	.align		4
        /*0010*/ 	.word	0x00000000
	.align		4
        /*0014*/ 	.word	0xfffffffd
	.align		4
        /*0018*/ 	.word	0x00000000
	.align		4
        /*001c*/ 	.word	0xfffffffc


//--------------------- .text._Z21batchUpdateParametersPfS_S_S_iifi --------------------------
	.section	.text._Z21batchUpdateParametersPfS_S_S_iifi,"ax",@progbits
	.align	128
        .global         _Z21batchUpdateParametersPfS_S_S_iifi
        .type           _Z21batchUpdateParametersPfS_S_S_iifi,@function
        .size           _Z21batchUpdateParametersPfS_S_S_iifi,(.L_x_68 - _Z21batchUpdateParametersPfS_S_S_iifi)
        .other          _Z21batchUpdateParametersPfS_S_S_iifi,@"STO_CUDA_ENTRY STV_DEFAULT"
_Z21batchUpdateParametersPfS_S_S_iifi:
.text._Z21batchUpdateParametersPfS_S_S_iifi:
[----:B------:R-:W-:Y:S01]  /*0000*/  LDC R1, c[0x0][0x37c] ;  /* 0x0000df00ff017b82 */ /* 0x000fe20000000800 */
[----:B------:R-:W0:Y:S07]  /*0010*/  S2R R3, SR_TID.X ;  /* 0x0000000000037919 */ /* 0x000e2e0000002100 */
[----:B------:R-:W0:Y:S01]  /*0020*/  S2UR UR6, SR_CTAID.X ;  /* 0x00000000000679c3 */ /* 0x000e220000002500 */
[----:B------:R-:W1:Y:S01]  /*0030*/  LDCU.64 UR4, c[0x0][0x3a0] ;  /* 0x00007400ff0477ac */ /* 0x000e620008000a00 */
[----:B------:R-:W-:Y:S06]  /*0040*/  BSSY.RECONVERGENT B0, `(.L_x_0) ;  /* 0x000001f000007945 */ /* 0x000fec0003800200 */
[----:B------:R-:W0:Y:S08]  /*0050*/  LDC R4, c[0x0][0x360] ;  /* 0x0000d800ff047b82 */ /* 0x000e300000000800 */
[----:B------:R-:W2:Y:S01]  /*0060*/  LDC R0, c[0x0][0x3a8] ;  /* 0x0000ea00ff007b82 */ /* 0x000ea20000000800 */
[----:B-1----:R-:W-:Y:S01]  /*0070*/  UIMAD UR4, UR5, UR4, URZ ;  /* 0x00000004050472a4 */ /* 0x002fe2000f8e02ff */
[----:B0-----:R-:W-:Y:S01]  /*0080*/  IMAD R4, R4, UR6, R3 ;  /* 0x0000000604047c24 */ /* 0x001fe2000f8e0203 */
[----:B------:R-:W0:Y:S04]  /*0090*/  LDCU.64 UR6, c[0x0][0x358] ;  /* 0x00006b00ff0677ac */ /* 0x000e280008000a00 */
[----:B------:R-:W-:-:S13]  /*00a0*/  ISETP.GE.AND P0, PT, R4, UR4, PT ;  /* 0x0000000404007c0c */ /* 0x000fda000bf06270 */
[----:B--2---:R-:W-:Y:S05]  /*00b0*/  @P0 BRA `(.L_x_1) ;  /* 0x00000000005c0947 */ /* 0x004fea0003800000 */
[----:B------:R-:W1:Y:S02]  /*00c0*/  LDCU.64 UR4, c[0x0][0x3a8] ;  /* 0x00007500ff0477ac */ /* 0x000e640008000a00 */
[----:B-1----:R-:W-:Y:S01]  /*00d0*/  I2FP.F32.S32 R3, UR5 ;  /* 0x0000000500037c45 */ /* 0x002fe20008201400 */
[----:B------:R-:W-:-:S03]  /*00e0*/  IMAD.U32 R8, RZ, RZ, UR4 ;  /* 0x00000004ff087e24 */ /* 0x000fc6000f8e00ff */
[----:B------:R-:W1:Y:S08]  /*00f0*/  MUFU.RCP R2, R3 ;  /* 0x0000000300027308 */ /* 0x000e700000001000 */
[----:B------:R-:W2:Y:S01]  /*0100*/  FCHK P0, R8, R3 ;  /* 0x0000000308007302 */ /* 0x000ea20000000000 */
[----:B-1----:R-:W-:-:S04]  /*0110*/  FFMA R5, -R3, R2, 1 ;  /* 0x3f80000003057423 */ /* 0x002fc80000000102 */
[----:B------:R-:W-:-:S04]  /*0120*/  FFMA R2, R2, R5, R2 ;  /* 0x0000000502027223 */ /* 0x000fc80000000002 */
[----:B------:R-:W-:-:S04]  /*0130*/  FFMA R5, R2, UR4, RZ ;  /* 0x0000000402057c23 */ /* 0x000fc800080000ff */
[----:B------:R-:W-:-:S04]  /*0140*/  FFMA R6, -R3, R5, UR4 ;  /* 0x0000000403067e23 */ /* 0x000fc80008000105 */
[----:B------:R-:W-:Y:S01]  /*0150*/  FFMA R5, R2, R6, R5 ;  /* 0x0000000602057223 */ /* 0x000fe20000000005 */
[----:B--2---:R-:W-:Y:S06]  /*0160*/  @!P0 BRA `(.L_x_2) ;  /* 0x00000000000c8947 */ /* 0x004fec0003800000 */
[----:B------:R-:W-:-:S07]  /*0170*/  MOV R6, 0x190 ;  /* 0x0000019000067802 */ /* 0x000fce0000000f00 */
[----:B0-----:R-:W-:Y:S05]  /*0180*/  CALL.REL.NOINC `($__internal_0_$__cuda_sm3x_div_rn_noftz_f32_slowpath) ;  /* 0x0000000000987944 */ /* 0x001fea0003c00000 */
[----:B------:R-:W-:-:S07]  /*0190*/  IMAD.MOV.U32 R5, RZ, RZ, R2 ;  /* 0x000000ffff057224 */ /* 0x000fce00078e0002 */
.L_x_2:
[----:B------:R-:W1:Y:S08]  /*01a0*/  LDC.64 R2, c[0x0][0x390] ;  /* 0x0000e400ff027b82 */ /* 0x000e700000000a00 */
[----:B------:R-:W2:Y:S01]  /*01b0*/  LDC.64 R6, c[0x0][0x380] ;  /* 0x0000e000ff067b82 */ /* 0x000ea20000000a00 */
[----:B-1----:R-:W-:-:S05]  /*01c0*/  IMAD.WIDE R2, R4, 0x4, R2 ;  /* 0x0000000404027825 */ /* 0x002fca00078e0202 */
[----:B0-----:R-:W3:Y:S01]  /*01d0*/  LDG.E R8, desc[UR6][R2.64] ;  /* 0x0000000602087981 */ /* 0x001ee2000c1e1900 */
[----:B--2---:R-:W-:-:S05]  /*01e0*/  IMAD.WIDE R6, R4, 0x4, R6 ;  /* 0x0000000404067825 */ /* 0x004fca00078e0206 */
[----:B------:R-:W3:Y:S02]  /*01f0*/  LDG.E R9, desc[UR6][R6.64] ;  /* 0x0000000606097981 */ /* 0x000ee4000c1e1900 */
[----:B---3--:R-:W-:-:S05]  /*0200*/  FFMA R5, R8, -R5, R9 ;  /* 0x8000000508057223 */ /* 0x008fca0000000009 */
[----:B------:R1:W-:Y:S04]  /*0210*/  STG.E desc[UR6][R6.64], R5 ;  /* 0x0000000506007986 */ /* 0x0003e8000c101906 */
[----:B------:R1:W-:Y:S02]  /*0220*/  STG.E desc[UR6][R2.64], RZ ;  /* 0x000000ff02007986 */ /* 0x0003e4000c101906 */
.L_x_1:
[----:B0-----:R-:W-:Y:S05]  /*0230*/  BSYNC.RECONVERGENT B0 ;  /* 0x0000000000007941 */ /* 0x001fea0003800200 */
.L_x_0:
[----:B------:R-:W0:Y:S02]  /*0240*/  LDCU UR4, c[0x0][0x3a0] ;  /* 0x00007400ff0477ac */ /* 0x000e240008000800 */
[----:B0-----:R-:W-:-:S13]  /*0250*/  ISETP.GE.AND P0, PT, R4, UR4, PT ;  /* 0x0000000404007c0c */ /* 0x001fda000bf06270 */
[----:B------:R-:W-:Y:S05]  /*0260*/  @P0 EXIT ;  /* 0x000000000000094d */ /* 0x000fea0003800000 */
[----:B------:R-:W1:Y:S02]  /*0270*/  LDCU.64 UR4, c[0x0][0x3a8] ;  /* 0x00007500ff0477ac */ /* 0x000e640008000a00 */
[----:B-1----:R-:W-:Y:S01]  /*0280*/  I2FP.F32.S32 R3, UR5 ;  /* 0x0000000500037c45 */ /* 0x002fe20008201400 */
[----:B------:R-:W-:-:S03]  /*0290*/  IMAD.U32 R6, RZ, RZ, UR4 ;  /* 0x00000004ff067e24 */ /* 0x000fc6000f8e00ff */
[----:B------:R-:W0:Y:S08]  /*02a0*/  MUFU.RCP R2, R3 ;  /* 0x0000000300027308 */ /* 0x000e300000001000 */
[----:B------:R-:W1:Y:S01]  /*02b0*/  FCHK P0, R6, R3 ;  /* 0x0000000306007302 */ /* 0x000e620000000000 */
[----:B0-----:R-:W-:-:S04]  /*02c0*/  FFMA R5, -R3, R2, 1 ;  /* 0x3f80000003057423 */ /* 0x001fc80000000102 */
[----:B------:R-:W-:-:S04]  /*02d0*/  FFMA R2, R2, R5, R2 ;  /* 0x0000000502027223 */ /* 0x000fc80000000002 */
[----:B------:R-:W-:-:S04]  /*02e0*/  FFMA R8, R2, UR4, RZ ;  /* 0x0000000402087c23 */ /* 0x000fc800080000ff */
[----:B------:R-:W-:-:S04]  /*02f0*/  FFMA R5, -R3, R8, UR4 ;  /* 0x0000000403057e23 */ /* 0x000fc80008000108 */
[----:B------:R-:W-:Y:S01]  /*0300*/  FFMA R8, R2, R5, R8 ;  /* 0x0000000502087223 */ /* 0x000fe20000000008 */
[----:B-1----:R-:W-:Y:S06]  /*0310*/  @!P0 BRA `(.L_x_3) ;  /* 0x00000000000c8947 */ /* 0x002fec0003800000 */
[----:B------:R-:W-:-:S07]  /*0320*/  MOV R6, 0x340 ;  /* 0x0000034000067802 */ /* 0x000fce0000000f00 */
[----:B------:R-:W-:Y:S05]  /*0330*/  CALL.REL.NOINC `($__internal_0_$__cuda_sm3x_div_rn_noftz_f32_slowpath) ;  /* 0x00000000002c7944 */ /* 0x000fea0003c00000 */
[----:B------:R-:W-:-:S07]  /*0340*/  IMAD.MOV.U32 R8, RZ, RZ, R2 ;  /* 0x000000ffff087224 */ /* 0x000fce00078e0002 */
.L_x_3:
[----:B------:R-:W0:Y:S08]  /*0350*/  LDC.64 R2, c[0x0][0x398] ;  /* 0x0000e600ff027b82 */ /* 0x000e300000000a00 */
[----:B------:R-:W1:Y:S01]  /*0360*/  LDC.64 R6, c[0x0][0x388] ;  /* 0x0000e200ff067b82 */ /* 0x000e620000000a00 */
[----:B0-----:R-:W-:-:S04]  /*0370*/  IMAD.WIDE R2, R4, 0x4, R2 ;  /* 0x0000000404027825 */ /* 0x001fc800078e0202 */
[----:B-1----:R-:W-:Y:S02]  /*0380*/  IMAD.WIDE R4, R4, 0x4, R6 ;  /* 0x0000000404047825 */ /* 0x002fe400078e0206 */
[----:B------:R-:W2:Y:S04]  /*0390*/  LDG.E R7, desc[UR6][R2.64] ;  /* 0x0000000602077981 */ /* 0x000ea8000c1e1900 */
[----:B------:R-:W2:Y:S02]  /*03a0*/  LDG.E R0, desc[UR6][R4.64] ;  /* 0x0000000604007981 */ /* 0x000ea4000c1e1900 */
[----:B--2---:R-:W-:-:S05]  /*03b0*/  FFMA R7, R7, -R8, R0 ;  /* 0x8000000807077223 */ /* 0x004fca0000000000 */
[----:B------:R-:W-:Y:S04]  /*03c0*/  STG.E desc[UR6][R4.64], R7 ;  /* 0x0000000704007986 */ /* 0x000fe8000c101906 */
[----:B------:R-:W-:Y:S01]  /*03d0*/  STG.E desc[UR6][R2.64], RZ ;  /* 0x000000ff02007986 */ /* 0x000fe2000c101906 */
[----:B------:R-:W-:Y:S05]  /*03e0*/  EXIT ;  /* 0x000000000000794d */ /* 0x000fea0003800000 */
        .weak           $__internal_0_$__cuda_sm3x_div_rn_noftz_f32_slowpath
        .type           $__internal_0_$__cuda_sm3x_div_rn_noftz_f32_slowpath,@function
        .size           $__internal_0_$__cuda_sm3x_div_rn_noftz_f32_slowpath,(.L_x_68 - $__internal_0_$__cuda_sm3x_div_rn_noftz_f32_slowpath)
$__internal_0_$__cuda_sm3x_div_rn_noftz_f32_slowpath:
[----:B------:R-:W-:Y:S01]  /*03f0*/  SHF.R.U32.HI R5, RZ, 0x17, R3 ;  /* 0x00000017ff057819 */ /* 0x000fe20000011603 */
[----:B------:R-:W-:Y:S01]  /*0400*/  BSSY.RECONVERGENT B1, `(.L_x_4) ;  /* 0x0000063000017945 */ /* 0x000fe20003800200 */
[--C-:B------:R-:W-:Y:S02]  /*0410*/  SHF.R.U32.HI R2, RZ, 0x17, R0.reuse ;  /* 0x00000017ff027819 */ /* 0x100fe40000011600 */
[----:B------:R-:W-:Y:S01]  /*0420*/  LOP3.LUT R13, R5, 0xff, RZ, 0xc0, !PT ;  /* 0x000000ff050d7812 */ /* 0x000fe200078ec0ff */
[----:B------:R-:W-:Y:S01]  /*0430*/  IMAD.MOV.U32 R5, RZ, RZ, R0 ;  /* 0x000000ffff057224 */ /* 0x000fe200078e0000 */
[----:B------:R-:W-:-:S03]  /*0440*/  LOP3.LUT R2, R2, 0xff, RZ, 0xc0, !PT ;  /* 0x000000ff02027812 */ /* 0x000fc600078ec0ff */
[----:B------:R-:W-:Y:S02]  /*0450*/  VIADD R9, R13, 0xffffffff ;  /* 0xffffffff0d097836 */ /* 0x000fe40000000000 */
[----:B------:R-:W-:-:S03]  /*0460*/  VIADD R8, R2, 0xffffffff ;  /* 0xffffffff02087836 */ /* 0x000fc60000000000 */
[----:B------:R-:W-:-:S04]  /*0470*/  ISETP.GT.U32.AND P0, PT, R9, 0xfd, PT ;  /* 0x000000fd0900780c */ /* 0x000fc80003f04070 */
[----:B------:R-:W-:-:S13]  /*0480*/  ISETP.GT.U32.OR P0, PT, R8, 0xfd, P0 ;  /* 0x000000fd0800780c */ /* 0x000fda0000704470 */
[----:B------:R-:W-:Y:S01]  /*0490*/  @!P0 IMAD.MOV.U32 R7, RZ, RZ, RZ ;  /* 0x000000ffff078224 */ /* 0x000fe200078e00ff */
[----:B------:R-:W-:Y:S06]  /*04a0*/  @!P0 BRA `(.L_x_5) ;  /* 0x00000000005c8947 */ /* 0x000fec0003800000 */
[----:B------:R-:W-:Y:S02]  /*04b0*/  FSETP.GTU.FTZ.AND P0, PT, |R0|, +INF , PT ;  /* 0x7f8000000000780b */ /* 0x000fe40003f1c200 */
[----:B------:R-:W-:-:S04]  /*04c0*/  FSETP.GTU.FTZ.AND P1, PT, |R3|, +INF , PT ;  /* 0x7f8000000300780b */ /* 0x000fc80003f3c200 */
[----:B------:R-:W-:-:S13]  /*04d0*/  PLOP3.LUT P0, PT, P0, P1, PT, 0xf8, 0x8f ;  /* 0x00000000008f781c */ /* 0x000fda0000703f70 */
[----:B------:R-:W-:Y:S05]  /*04e0*/  @P0 BRA `(.L_x_6) ;  /* 0x00000004004c0947 */ /* 0x000fea0003800000 */
[----:B------:R-:W-:-:S13]  /*04f0*/  LOP3.LUT P0, RZ, R3, 0x7fffffff, R5, 0xc8, !PT ;  /* 0x7fffffff03ff7812 */ /* 0x000fda000780c805 */
[----:B------:R-:W-:Y:S05]  /*0500*/  @!P0 BRA `(.L_x_7) ;  /* 0x00000004003c8947 */ /* 0x000fea0003800000 */
[C---:B------:R-:W-:Y:S02]  /*0510*/  FSETP.NEU.FTZ.AND P2, PT, |R0|.reuse, +INF , PT ;  /* 0x7f8000000000780b */ /* 0x040fe40003f5d200 */
[----:B------:R-:W-:Y:S02]  /*0520*/  FSETP.NEU.FTZ.AND P1, PT, |R3|, +INF , PT ;  /* 0x7f8000000300780b */ /* 0x000fe40003f3d200 */
[----:B------:R-:W-:-:S11]  /*0530*/  FSETP.NEU.FTZ.AND P0, PT, |R0|, +INF , PT ;  /* 0x7f8000000000780b */ /* 0x000fd60003f1d200 */
[----:B------:R-:W-:Y:S05]  /*0540*/  @!P1 BRA !P2, `(.L_x_7) ;  /* 0x00000004002c9947 */ /* 0x000fea0005000000 */
[----:B------:R-:W-:-:S04]  /*0550*/  LOP3.LUT P2, RZ, R5, 0x7fffffff, RZ, 0xc0, !PT ;  /* 0x7fffffff05ff7812 */ /* 0x000fc8000784c0ff */
[----:B------:R-:W-:-:S13]  /*0560*/  PLOP3.LUT P1, PT, P1, P2, PT, 0x2f, 0xf2 ;  /* 0x0000000000f2781c */ /* 0x000fda0000f24577 */
[----:B------:R-:W-:Y:S05]  /*0570*/  @P1 BRA `(.L_x_8) ;  /* 0x0000000400181947 */ /* 0x000fea0003800000 */
[----:B------:R-:W-:-:S04]  /*0580*/  LOP3.LUT P1, RZ, R3, 0x7fffffff, RZ, 0xc0, !PT ;  /* 0x7fffffff03ff7812 */ /* 0x000fc8000782c0ff */
[----:B------:R-:W-:-:S13]  /*0590*/  PLOP3.LUT P0, PT, P0, P1, PT, 0x2f, 0xf2 ;  /* 0x0000000000f2781c */ /* 0x000fda0000702577 */
[----:B------:R-:W-:Y:S05]  /*05a0*/  @P0 BRA `(.L_x_9) ;  /* 0x0000000400000947 */ /* 0x000fea0003800000 */
[----:B------:R-:W-:Y:S02]  /*05b0*/  ISETP.GE.AND P0, PT, R8, RZ, PT ;  /* 0x000000ff0800720c */ /* 0x000fe40003f06270 */
[----:B------:R-:W-:-:S11]  /*05c0*/  ISETP.GE.AND P1, PT, R9, RZ, PT ;  /* 0x000000ff0900720c */ /* 0x000fd60003f26270 */
[----:B------:R-:W-:Y:S02]  /*05d0*/  @P0 IMAD.MOV.U32 R7, RZ, RZ, RZ ;  /* 0x000000ffff070224 */ /* 0x000fe400078e00ff */
[----:B------:R-:W-:Y:S01]  /*05e0*/  @!P0 FFMA R5, R0, 1.84467440737095516160e+19, RZ ;  /* 0x5f80000000058823 */ /* 0x000fe200000000ff */
[----:B------:R-:W-:Y:S02]  /*05f0*/  @!P0 IMAD.MOV.U32 R7, RZ, RZ, -0x40 ;  /* 0xffffffc0ff078424 */ /* 0x000fe400078e00ff */
[----:B------:R-:W-:Y:S02]  /*0600*/  @!P1 FFMA R3, R3, 1.84467440737095516160e+19, RZ ;  /* 0x5f80000003039823 */ /* 0x000fe400000000ff */
[----:B------:R-:W-:-:S07]  /*0610*/  @!P1 VIADD R7, R7, 0x40 ;  /* 0x0000004007079836 */ /* 0x000fce0000000000 */
.L_x_5:
[----:B------:R-:W-:Y:S01]  /*0620*/  LEA R8, R13, 0xc0800000, 0x17 ;  /* 0xc08000000d087811 */ /* 0x000fe200078eb8ff */
[----:B------:R-:W-:Y:S04]  /*0630*/  BSSY.RECONVERGENT B2, `(.L_x_10) ;  /* 0x0000036000027945 */ /* 0x000fe80003800200 */
[----:B------:R-:W-:Y:S02]  /*0640*/  IMAD.IADD R3, R3, 0x1, -R8 ;  /* 0x0000000103037824 */ /* 0x000fe400078e0a08 */
[----:B------:R-:W-:Y:S02]  /*0650*/  VIADD R8, R2, 0xffffff81 ;  /* 0xffffff8102087836 */ /* 0x000fe40000000000 */
[----:B------:R-:W0:Y:S01]  /*0660*/  MUFU.RCP R9, R3 ;  /* 0x0000000300097308 */ /* 0x000e220000001000 */
[----:B------:R-:W-:Y:S01]  /*0670*/  FADD.FTZ R11, -R3, -RZ ;  /* 0x800000ff030b7221 */ /* 0x000fe20000010100 */
[C---:B------:R-:W-:Y:S01]  /*0680*/  IMAD R2, R8.reuse, -0x800000, R5 ;  /* 0xff80000008027824 */ /* 0x040fe200078e0205 */
[----:B------:R-:W-:-:S05]  /*0690*/  IADD3 R8, PT, PT, R8, 0x7f, -R13 ;  /* 0x0000007f08087810 */ /* 0x000fca0007ffe80d */
[----:B------:R-:W-:Y:S02]  /*06a0*/  IMAD.IADD R8, R8, 0x1, R7 ;  /* 0x0000000108087824 */ /* 0x000fe400078e0207 */
[----:B0-----:R-:W-:-:S04]  /*06b0*/  FFMA R10, R9, R11, 1 ;  /* 0x3f800000090a7423 */ /* 0x001fc8000000000b */
[----:B------:R-:W-:-:S04]  /*06c0*/  FFMA R12, R9, R10, R9 ;  /* 0x0000000a090c7223 */ /* 0x000fc80000000009 */
[----:B------:R-:W-:-:S04]  /*06d0*/  FFMA R5, R2, R12, RZ ;  /* 0x0000000c02057223 */ /* 0x000fc800000000ff */
[----:B------:R-:W-:-:S04]  /*06e0*/  FFMA R10, R11, R5, R2 ;  /* 0x000000050b0a7223 */ /* 0x000fc80000000002 */
[----:B------:R-:W-:-:S04]  /*06f0*/  FFMA R9, R12, R10, R5 ;  /* 0x0000000a0c097223 */ /* 0x000fc80000000005 */
[----:B------:R-:W-:-:S04]  /*0700*/  FFMA R10, R11, R9, R2 ;  /* 0x000000090b0a7223 */ /* 0x000fc80000000002 */
[----:B------:R-:W-:-:S05]  /*0710*/  FFMA R2, R12, R10, R9 ;  /* 0x0000000a0c027223 */ /* 0x000fca0000000009 */
[----:B------:R-:W-:-:S04]  /*0720*/  SHF.R.U32.HI R3, RZ, 0x17, R2 ;  /* 0x00000017ff037819 */ /* 0x000fc80000011602 */
[----:B------:R-:W-:-:S05]  /*0730*/  LOP3.LUT R3, R3, 0xff, RZ, 0xc0, !PT ;  /* 0x000000ff03037812 */ /* 0x000fca00078ec0ff */
[----:B------:R-:W-:-:S04]  /*0740*/  IMAD.IADD R7, R3, 0x1, R8 ;  /* 0x0000000103077824 */ /* 0x000fc800078e0208 */
[----:B------:R-:W-:-:S05]  /*0750*/  VIADD R3, R7, 0xffffffff ;  /* 0xffffffff07037836 */ /* 0x000fca0000000000 */
[----:B------:R-:W-:-:S13]  /*0760*/  ISETP.GE.U32.AND P0, PT, R3, 0xfe, PT ;  /* 0x000000fe0300780c */ /* 0x000fda0003f06070 */
[----:B------:R-:W-:Y:S05]  /*0770*/  @!P0 BRA `(.L_x_11) ;  /* 0x0000000000808947 */ /* 0x000fea0003800000 */
[----:B------:R-:W-:-:S13]  /*0780*/  ISETP.GT.AND P0, PT, R7, 0xfe, PT ;  /* 0x000000fe0700780c */ /* 0x000fda0003f04270 */
[----:B------:R-:W-:Y:S05]  /*0790*/  @P0 BRA `(.L_x_12) ;  /* 0x00000000006c0947 */ /* 0x000fea0003800000 */
[----:B------:R-:W-:-:S13]  /*07a0*/  ISETP.GE.AND P0, PT, R7, 0x1, PT ;  /* 0x000000010700780c */ /* 0x000fda0003f06270 */
[----:B------:R-:W-:Y:S05]  /*07b0*/  @P0 BRA `(.L_x_13) ;  /* 0x0000000000740947 */ /* 0x000fea0003800000 */
[----:B------:R-:W-:Y:S02]  /*07c0*/  ISETP.GE.AND P0, PT, R7, -0x18, PT ;  /* 0xffffffe80700780c */ /* 0x000fe40003f06270 */
[----:B------:R-:W-:-:S11]  /*07d0*/  LOP3.LUT R2, R2, 0x80000000, RZ, 0xc0, !PT ;  /* 0x8000000002027812 */ /* 0x000fd600078ec0ff */
[----:B------:R-:W-:Y:S05]  /*07e0*/  @!P0 BRA `(.L_x_13) ;  /* 0x0000000000688947 */ /* 0x000fea0003800000 */
[CCC-:B------:R-:W-:Y:S01]  /*07f0*/  FFMA.RZ R3, R12.reuse, R10.reuse, R9.reuse ;  /* 0x0000000a0c037223 */ /* 0x1c0fe2000000c009 */
[CCC-:B------:R-:W-:Y:S01]  /*0800*/  FFMA.RM R8, R12.reuse, R10.reuse, R9.reuse ;  /* 0x0000000a0c087223 */ /* 0x1c0fe20000004009 */
[C---:B------:R-:W-:Y:S02]  /*0810*/  ISETP.NE.AND P2, PT, R7.reuse, RZ, PT ;  /* 0x000000ff0700720c */ /* 0x040fe40003f45270 */
[----:B------:R-:W-:Y:S02]  /*0820*/  ISETP.NE.AND P1, PT, R7, RZ, PT ;  /* 0x000000ff0700720c */ /* 0x000fe40003f25270 */
[----:B------:R-:W-:Y:S01]  /*0830*/  LOP3.LUT R5, R3, 0x7fffff, RZ, 0xc0, !PT ;  /* 0x007fffff03057812 */ /* 0x000fe200078ec0ff */
[----:B------:R-:W-:Y:S01]  /*0840*/  FFMA.RP R3, R12, R10, R9 ;  /* 0x0000000a0c037223 */ /* 0x000fe20000008009 */
[----:B------:R-:W-:Y:S02]  /*0850*/  VIADD R10, R7, 0x20 ;  /* 0x00000020070a7836 */ /* 0x000fe40000000000 */
[----:B------:R-:W-:Y:S01]  /*0860*/  LOP3.LUT R5, R5, 0x800000, RZ, 0xfc, !PT ;  /* 0x0080000005057812 */ /* 0x000fe200078efcff */
[----:B------:R-:W-:Y:S01]  /*0870*/  IMAD.MOV R7, RZ, RZ, -R7 ;  /* 0x000000ffff077224 */ /* 0x000fe200078e0a07 */
[----:B------:R-:W-:-:S02]  /*0880*/  FSETP.NEU.FTZ.AND P0, PT, R3, R8, PT ;  /* 0x000000080300720b */ /* 0x000fc40003f1d000 */
[----:B------:R-:W-:Y:S02]  /*0890*/  SHF.L.U32 R10, R5, R10, RZ ;  /* 0x0000000a050a7219 */ /* 0x000fe400000006ff */
[----:B------:R-:W-:Y:S02]  /*08a0*/  SEL R8, R7, RZ, P2 ;  /* 0x000000ff07087207 */ /* 0x000fe40001000000 */
[----:B------:R-:W-:Y:S02]  /*08b0*/  ISETP.NE.AND P1, PT, R10, RZ, P1 ;  /* 0x000000ff0a00720c */ /* 0x000fe40000f25270 */
[----:B------:R-:W-:Y:S02]  /*08c0*/  SHF.R.U32.HI R8, RZ, R8, R5 ;  /* 0x00000008ff087219 */ /* 0x000fe40000011605 */
[----:B------:R-:W-:Y:S02]  /*08d0*/  PLOP3.LUT P0, PT, P0, P1, PT, 0xf8, 0x8f ;  /* 0x00000000008f781c */ /* 0x000fe40000703f70 */
[----:B------:R-:W-:-:S02]  /*08e0*/  SHF.R.U32.HI R10, RZ, 0x1, R8 ;  /* 0x00000001ff0a7819 */ /* 0x000fc40000011608 */
[----:B------:R-:W-:-:S04]  /*08f0*/  SEL R3, RZ, 0x1, !P0 ;  /* 0x00000001ff037807 */ /* 0x000fc80004000000 */
[----:B------:R-:W-:-:S04]  /*0900*/  LOP3.LUT R3, R3, 0x1, R10, 0xf8, !PT ;  /* 0x0000000103037812 */ /* 0x000fc800078ef80a */
[----:B------:R-:W-:-:S05]  /*0910*/  LOP3.LUT R3, R3, R8, RZ, 0xc0, !PT ;  /* 0x0000000803037212 */ /* 0x000fca00078ec0ff */
[----:B------:R-:W-:-:S05]  /*0920*/  IMAD.IADD R3, R10, 0x1, R3 ;  /* 0x000000010a037824 */ /* 0x000fca00078e0203 */
[----:B------:R-:W-:Y:S01]  /*0930*/  LOP3.LUT R2, R3, R2, RZ, 0xfc, !PT ;  /* 0x0000000203027212 */ /* 0x000fe200078efcff */
[----:B------:R-:W-:Y:S06]  /*0940*/  BRA `(.L_x_13) ;  /* 0x0000000000107947 */ /* 0x000fec0003800000 */
.L_x_12:
[----:B------:R-:W-:-:S04]  /*0950*/  LOP3.LUT R2, R2, 0x80000000, RZ, 0xc0, !PT ;  /* 0x8000000002027812 */ /* 0x000fc800078ec0ff */
[----:B------:R-:W-:Y:S01]  /*0960*/  LOP3.LUT R2, R2, 0x7f800000, RZ, 0xfc, !PT ;  /* 0x7f80000002027812 */ /* 0x000fe200078efcff */
[----:B------:R-:W-:Y:S06]  /*0970*/  BRA `(.L_x_13) ;  /* 0x0000000000047947 */ /* 0x000fec0003800000 */
.L_x_11:
[----:B------:R-:W-:-:S07]  /*0980*/  IMAD R2, R8, 0x800000, R2 ;  /* 0x0080000008027824 */ /* 0x000fce00078e0202 */
.L_x_13:
[----:B------:R-:W-:Y:S05]  /*0990*/  BSYNC.RECONVERGENT B2 ;  /* 0x0000000000027941 */ /* 0x000fea0003800200 */
.L_x_10:
[----:B------:R-:W-:Y:S05]  /*09a0*/  BRA `(.L_x_14) ;  /* 0x0000000000207947 */ /* 0x000fea0003800000 */
.L_x_9:
[----:B------:R-:W-:-:S04]  /*09b0*/  LOP3.LUT R2, R3, 0x80000000, R5, 0x48, !PT ;  /* 0x8000000003027812 */ /* 0x000fc800078e4805 */
[----:B------:R-:W-:Y:S01]  /*09c0*/  LOP3.LUT R2, R2, 0x7f800000, RZ, 0xfc, !PT ;  /* 0x7f80000002027812 */ /* 0x000fe200078efcff */
[----:B------:R-:W-:Y:S06]  /*09d0*/  BRA `(.L_x_14) ;  /* 0x0000000000147947 */ /* 0x000fec0003800000 */
.L_x_8:
[----:B------:R-:W-:Y:S01]  /*09e0*/  LOP3.LUT R2, R3, 0x80000000, R5, 0x48, !PT ;  /* 0x8000000003027812 */ /* 0x000fe200078e4805 */
[----:B------:R-:W-:Y:S06]  /*09f0*/  BRA `(.L_x_14) ;  /* 0x00000000000c7947 */ /* 0x000fec0003800000 */
.L_x_7:
[----:B------:R-:W0:Y:S01]  /*0a00*/  MUFU.RSQ R2, -QNAN ;  /* 0xffc0000000027908 */ /* 0x000e220000001400 */
[----:B------:R-:W-:Y:S05]  /*0a10*/  BRA `(.L_x_14) ;  /* 0x0000000000047947 */ /* 0x000fea0003800000 */
.L_x_6:
[----:B------:R-:W-:-:S07]  /*0a20*/  FADD.FTZ R2, R0, R3 ;  /* 0x0000000300027221 */ /* 0x000fce0000010000 */
.L_x_14:
[----:B------:R-:W-:Y:S05]  /*0a30*/  BSYNC.RECONVERGENT B1 ;  /* 0x0000000000017941 */ /* 0x000fea0003800200 */
.L_x_4:
[----:B------:R-:W-:-:S04]  /*0a40*/  IMAD.MOV.U32 R7, RZ, RZ, 0x0 ;  /* 0x00000000ff077424 */ /* 0x000fc800078e00ff */
[----:B0-----:R-:W-:Y:S05]  /*0a50*/  RET.REL.NODEC R6 `(_Z21batchUpdateParametersPfS_S_S_iifi) ;  /* 0xfffffff406687950 */ /* 0x001fea0003c3ffff */
.L_x_15:
[----:B------:R-:W-:-:S00]  /*0a60*/  BRA `(.L_x_15) ;  /* 0xfffffffc00fc7947 */ /* 0x000fc0000383ffff */
[----:B------:R-:W-:-:S00]  /*0a70*/  NOP ;  /* 0x0000000000007918 */ /* 0x000fc00000000000 */
        /* <DEDUP_REMOVED lines=8> */
.L_x_68:


//--------------------- .text._Z21batchComputeGradientsPfS_S_S_S_S_S_S_S_S_i --------------------------
	.section	.text._Z21batchComputeGradientsPfS_S_S_S_S_S_S_S_S_i,"ax",@progbits
	.align	128
        .global         _Z21batchComputeGradientsPfS_S_S_S_S_S_S_S_S_i
        .type           _Z21batchComputeGradientsPfS_S_S_S_S_S_S_S_S_i,@function
        .size           _Z21batchComputeGradientsPfS_S_S_S_S_S_S_S_S_i,(.L_x_71 - _Z21batchComputeGradientsPfS_S_S_S_S_S_S_S_S_i)
        .other          _Z21batchComputeGradientsPfS_S_S_S_S_S_S_S_S_i,@"STO_CUDA_ENTRY STV_DEFAULT"
_Z21batchComputeGradientsPfS_S_S_S_S_S_S_S_S_i:
.text._Z21batchComputeGradientsPfS_S_S_S_S_S_S_S_S_i:
[----:B------:R-:W-:Y:S01]  /*0000*/  LDC R1, c[0x0][0x37c] ;  /* 0x0000df00ff017b82 */ /* 0x000fe20000000800 */
[----:B------:R-:W0:Y:S01]  /*0010*/  S2R R2, SR_CTAID.Y ;  /* 0x0000000000027919 */ /* 0x000e220000002600 */
[----:B------:R-:W0:Y:S06]  /*0020*/  LDCU UR5, c[0x0][0x3d0] ;  /* 0x00007a00ff0577ac */ /* 0x000e2c0008000800 */
[----:B------:R-:W1:Y:S01]  /*0030*/  S2UR UR4, SR_CTAID.X ;  /* 0x00000000000479c3 */ /* 0x000e620000002500 */
[----:B------:R-:W1:Y:S07]  /*0040*/  S2R R3, SR_TID.X ;  /* 0x0000000000037919 */ /* 0x000e6e0000002100 */
[----:B------:R-:W1:Y:S01]  /*0050*/  LDC R0, c[0x0][0x360] ;  /* 0x0000d800ff007b82 */ /* 0x000e620000000800 */
[----:B0-----:R-:W-:Y:S01]  /*0060*/  ISETP.GE.AND P0, PT, R2, UR5, PT ;  /* 0x0000000502007c0c */ /* 0x001fe2000bf06270 */
[----:B-1----:R-:W-:-:S12]  /*0070*/  IMAD R0, R0, UR4, R3 ;  /* 0x0000000400007c24 */ /* 0x002fd8000f8e0203 */
[----:B------:R-:W-:Y:S05]  /*0080*/  @P0 EXIT ;  /* 0x000000000000094d */ /* 0x000fea0003800000 */
[----:B------:R-:W0:Y:S01]  /*0090*/  LDC.64 R28, c[0x0][0x380] ;  /* 0x0000e000ff1c7b82 */ /* 0x000e220000000a00 */
[----:B------:R-:W-:Y:S01]  /*00a0*/  ISETP.GT.AND P1, PT, R0, 0x9, PT ;  /* 0x000000090000780c */ /* 0x000fe20003f24270 */
[----:B------:R-:W-:Y:S01]  /*00b0*/  IMAD R3, R2, 0xa, RZ ;  /* 0x0000000a02037824 */ /* 0x000fe200078e02ff */
[----:B------:R-:W1:Y:S01]  /*00c0*/  LDCU.64 UR8, c[0x0][0x358] ;  /* 0x00006b00ff0877ac */ /* 0x000e620008000a00 */
[----:B------:R-:W-:Y:S01]  /*00d0*/  BSSY.RECONVERGENT B0, `(.L_x_16) ;  /* 0x0000052000007945 */ /* 0x000fe20003800200 */
[----:B------:R-:W-:-:S03]  /*00e0*/  ISETP.GT.AND P0, PT, R0, 0x7f, PT ;  /* 0x0000007f0000780c */ /* 0x000fc60003f04270 */
[----:B------:R-:W2:Y:S01]  /*00f0*/  LDC.64 R16, c[0x0][0x388] ;  /* 0x0000e200ff107b82 */ /* 0x000ea20000000a00 */
[----:B0-----:R-:W-:-:S04]  /*0100*/  IMAD.WIDE.U32 R28, R3, 0x4, R28 ;  /* 0x00000004031c7825 */ /* 0x001fc800078e001c */
[----:B--2---:R-:W-:Y:S01]  /*0110*/  IMAD.WIDE.U32 R16, R3, 0x4, R16 ;  /* 0x0000000403107825 */ /* 0x004fe200078e0010 */
[----:B-1----:R-:W-:Y:S06]  /*0120*/  @P1 BRA `(.L_x_17) ;  /* 0x0000000400301947 */ /* 0x002fec0003800000 */
[C---:B------:R-:W-:Y:S01]  /*0130*/  IMAD.WIDE R6, R0.reuse, 0x4, R16 ;  /* 0x0000000400067825 */ /* 0x040fe200078e0210 */
[----:B------:R-:W0:Y:S01]  /*0140*/  LDC.64 R10, c[0x0][0x3a8] ;  /* 0x0000ea00ff0a7b82 */ /* 0x000e220000000a00 */
[----:B------:R-:W1:Y:S02]  /*0150*/  LDCU.64 UR6, c[0x0][0x3a0] ;  /* 0x00007400ff0677ac */ /* 0x000e640008000a00 */
[C---:B------:R-:W-:Y:S02]  /*0160*/  IMAD.WIDE R4, R0.reuse, 0x4, R28 ;  /* 0x0000000400047825 */ /* 0x040fe400078e021c */
[----:B------:R-:W2:Y:S03]  /*0170*/  LDG.E R6, desc[UR8][R6.64] ;  /* 0x0000000806067981 */ /* 0x000ea6000c1e1900 */
[----:B------:R-:W3:Y:S01]  /*0180*/  LDC.64 R8, c[0x0][0x390] ;  /* 0x0000e400ff087b82 */ /* 0x000ee20000000a00 */
[----:B------:R-:W2:Y:S01]  /*0190*/  LDG.E R3, desc[UR8][R4.64] ;  /* 0x0000000804037981 */ /* 0x000ea2000c1e1900 */
[----:B0-----:R-:W-:-:S04]  /*01a0*/  IMAD.WIDE R10, R0, 0x4, R10 ;  /* 0x00000004000a7825 */ /* 0x001fc800078e020a */
[----:B--2---:R-:W-:-:S05]  /*01b0*/  FADD R3, R3, -R6 ;  /* 0x8000000603037221 */ /* 0x004fca0000000000 */
[----:B------:R0:W-:Y:S01]  /*01c0*/  REDG.E.ADD.F32.FTZ.RN.STRONG.GPU desc[UR8][R10.64], R3 ;  /* 0x000000030a0079a6 */ /* 0x0001e2000c12f308 */
[----:B---3--:R-:W-:Y:S01]  /*01d0*/  IMAD.WIDE.U32 R8, R2, 0x200, R8 ;  /* 0x0000020002087825 */ /* 0x008fe200078e0008 */
[----:B-1----:R-:W-:Y:S02]  /*01e0*/  UIADD3 UR5, UP0, UPT, UR6, 0x20, URZ ;  /* 0x0000002006057890 */ /* 0x002fe4000ff1e0ff */
[----:B------:R-:W-:Y:S02]  /*01f0*/  IADD3 R12, P1, PT, R8, 0x20, RZ ;  /* 0x00000020080c7810 */ /* 0x000fe40007f3e0ff */
[----:B------:R-:W-:Y:S02]  /*0200*/  SHF.L.U32 R8, R0, 0x7, RZ ;  /* 0x0000000700087819 */ /* 0x000fe400000006ff */
[----:B------:R-:W-:Y:S01]  /*0210*/  IADD3.X R9, PT, PT, RZ, R9, RZ, P1, !PT ;  /* 0x00000009ff097210 */ /* 0x000fe20000ffe4ff */
[----:B------:R-:W-:Y:S01]  /*0220*/  UIADD3.X UR6, UPT, UPT, URZ, UR7, URZ, UP0, !UPT ;  /* 0x00000007ff067290 */ /* 0x000fe200087fe4ff */
[----:B------:R-:W-:-:S11]  /*0230*/  UMOV UR4, URZ ;  /* 0x000000ff00047c82 */ /* 0x000fd60008000000 */
.L_x_18:
[----:B------:R-:W-:Y:S02]  /*0240*/  MOV R4, R12 ;  /* 0x0000000c00047202 */ /* 0x000fe40000000f00 */
[----:B------:R-:W-:-:S05]  /*0250*/  MOV R5, R9 ;  /* 0x0000000900057202 */ /* 0x000fca0000000f00 */
[----:B0-----:R-:W2:Y:S01]  /*0260*/  LDG.E R10, desc[UR8][R4.64+-0x20] ;  /* 0xffffe008040a7981 */ /* 0x001ea2000c1e1900 */
[----:B-1----:R-:W-:Y:S02]  /*0270*/  MOV R6, UR5 ;  /* 0x0000000500067c02 */ /* 0x002fe40008000f00 */
[----:B------:R-:W-:-:S03]  /*0280*/  MOV R7, UR6 ;  /* 0x0000000600077c02 */ /* 0x000fc60008000f00 */
[----:B------:R-:W-:-:S04]  /*0290*/  IMAD.WIDE R6, R8, 0x4, R6 ;  /* 0x0000000408067825 */ /* 0x000fc800078e0206 */
[----:B--2---:R-:W-:-:S05]  /*02a0*/  FMUL R9, R3, R10 ;  /* 0x0000000a03097220 */ /* 0x004fca0000400000 */
[----:B------:R0:W-:Y:S04]  /*02b0*/  REDG.E.ADD.F32.FTZ.RN.STRONG.GPU desc[UR8][R6.64+-0x20], R9 ;  /* 0xffffe009060079a6 */ /* 0x0001e8000c12f308 */
[----:B------:R-:W2:Y:S02]  /*02c0*/  LDG.E R10, desc[UR8][R4.64+-0x1c] ;  /* 0xffffe408040a7981 */ /* 0x000ea4000c1e1900 */
[----:B--2---:R-:W-:-:S05]  /*02d0*/  FMUL R11, R3, R10 ;  /* 0x0000000a030b7220 */ /* 0x004fca0000400000 */
[----:B------:R1:W-:Y:S04]  /*02e0*/  REDG.E.ADD.F32.FTZ.RN.STRONG.GPU desc[UR8][R6.64+-0x1c], R11 ;  /* 0xffffe40b060079a6 */ /* 0x0003e8000c12f308 */
[----:B------:R-:W2:Y:S02]  /*02f0*/  LDG.E R10, desc[UR8][R4.64+-0x18] ;  /* 0xffffe808040a7981 */ /* 0x000ea4000c1e1900 */
[----:B--2---:R-:W-:-:S05]  /*0300*/  FMUL R13, R3, R10 ;  /* 0x0000000a030d7220 */ /* 0x004fca0000400000 */
[----:B------:R2:W-:Y:S04]  /*0310*/  REDG.E.ADD.F32.FTZ.RN.STRONG.GPU desc[UR8][R6.64+-0x18], R13 ;  /* 0xffffe80d060079a6 */ /* 0x0005e8000c12f308 */
[----:B------:R-:W3:Y:S02]  /*0320*/  LDG.E R10, desc[UR8][R4.64+-0x14] ;  /* 0xffffec08040a7981 */ /* 0x000ee4000c1e1900 */
[----:B---3--:R-:W-:-:S05]  /*0330*/  FMUL R15, R3, R10 ;  /* 0x0000000a030f7220 */ /* 0x008fca0000400000 */
[----:B------:R3:W-:Y:S04]  /*0340*/  REDG.E.ADD.F32.FTZ.RN.STRONG.GPU desc[UR8][R6.64+-0x14], R15 ;  /* 0xffffec0f060079a6 */ /* 0x0007e8000c12f308 */
[----:B------:R-:W0:Y:S02]  /*0350*/  LDG.E R10, desc[UR8][R4.64+-0x10] ;  /* 0xfffff008040a7981 */ /* 0x000e24000c1e1900 */
[----:B0-----:R-:W-:-:S05]  /*0360*/  FMUL R9, R3, R10 ;  /* 0x0000000a03097220 */ /* 0x001fca0000400000 */
[----:B------:R0:W-:Y:S04]  /*0370*/  REDG.E.ADD.F32.FTZ.RN.STRONG.GPU desc[UR8][R6.64+-0x10], R9 ;  /* 0xfffff009060079a6 */ /* 0x0001e8000c12f308 */
[----:B------:R-:W1:Y:S02]  /*0380*/  LDG.E R10, desc[UR8][R4.64+-0xc] ;  /* 0xfffff408040a7981 */ /* 0x000e64000c1e1900 */
[----:B-1----:R-:W-:-:S05]  /*0390*/  FMUL R11, R3, R10 ;  /* 0x0000000a030b7220 */ /* 0x002fca0000400000 */
        /* <DEDUP_REMOVED lines=28> */
[----:B------:R-:W3:Y:S01]  /*0560*/  LDG.E R10, desc[UR8][R4.64+0x1c] ;  /* 0x00001c08040a7981 */ /* 0x000ee2000c1e1900 */
[----:B------:R-:W-:-:S04]  /*0570*/  UIADD3 UR4, UPT, UPT, UR4, 0x10, URZ ;  /* 0x0000001004047890 */ /* 0x000fc8000fffe0ff */
[----:B------:R-:W-:Y:S01]  /*0580*/  UISETP.NE.AND UP0, UPT, UR4, 0x80, UPT ;  /* 0x000000800400788c */ /* 0x000fe2000bf05270 */
[----:B---3--:R-:W-:-:S05]  /*0590*/  FMUL R15, R3, R10 ;  /* 0x0000000a030f7220 */ /* 0x008fca0000400000 */
[----:B------:R1:W-:Y:S01]  /*05a0*/  REDG.E.ADD.F32.FTZ.RN.STRONG.GPU desc[UR8][R6.64+0x1c], R15 ;  /* 0x00001c0f060079a6 */ /* 0x0003e2000c12f308 */
[----:B------:R-:W-:Y:S02]  /*05b0*/  IADD3 R12, P1, PT, R4, 0x40, RZ ;  /* 0x00000040040c7810 */ /* 0x000fe40007f3e0ff */
[----:B------:R-:W-:Y:S02]  /*05c0*/  IADD3 R8, PT, PT, R8, 0x10, RZ ;  /* 0x0000001008087810 */ /* 0x000fe40007ffe0ff */
[----:B0-----:R-:W-:Y:S01]  /*05d0*/  IADD3.X R9, PT, PT, RZ, R5, RZ, P1, !PT ;  /* 0x00000005ff097210 */ /* 0x001fe20000ffe4ff */
[----:B------:R-:W-:Y:S08]  /*05e0*/  BRA.U UP0, `(.L_x_18) ;  /* 0xfffffffd00147547 */ /* 0x000ff0000b83ffff */
.L_x_17:
[----:B------:R-:W-:Y:S05]  /*05f0*/  BSYNC.RECONVERGENT B0 ;  /* 0x0000000000007941 */ /* 0x000fea0003800200 */
.L_x_16:
[----:B------:R-:W-:Y:S05]  /*0600*/  @P0 EXIT ;  /* 0x000000000000094d */ /* 0x000fea0003800000 */
[----:B-1----:R-:W0:Y:S01]  /*0610*/  LDC.64 R6, c[0x0][0x3c0] ;  /* 0x0000f000ff067b82 */ /* 0x002e220000000a00 */
[----:B------:R-:W2:Y:S01]  /*0620*/  LDG.E R3, desc[UR8][R28.64] ;  /* 0x000000081c037981 */ /* 0x000ea2000c1e1900 */
[----:B------:R-:W1:Y:S03]  /*0630*/  LDCU.64 UR6, c[0x0][0x3b0] ;  /* 0x00007600ff0677ac */ /* 0x000e660008000a00 */
[----:B------:R-:W2:Y:S04]  /*0640*/  LDG.E R8, desc[UR8][R16.64] ;  /* 0x0000000810087981 */ /* 0x000ea8000c1e1900 */
[----:B------:R-:W3:Y:S04]  /*0650*/  LDG.E R13, desc[UR8][R28.64+0x8] ;  /* 0x000008081c0d7981 */ /* 0x000ee8000c1e1900 */
[----:B------:R-:W3:Y:S04]  /*0660*/  LDG.E R14, desc[UR8][R16.64+0x8] ;  /* 0x00000808100e7981 */ /* 0x000ee8000c1e1900 */
[----:B------:R-:W4:Y:S04]  /*0670*/  LDG.E R5, desc[UR8][R28.64+0x4] ;  /* 0x000004081c057981 */ /* 0x000f28000c1e1900 */
[----:B------:R-:W4:Y:S01]  /*0680*/  LDG.E R12, desc[UR8][R16.64+0x4] ;  /* 0x00000408100c7981 */ /* 0x000f22000c1e1900 */
[----:B0-----:R-:W-:-:S03]  /*0690*/  IMAD.WIDE R6, R0, 0x4, R6 ;  /* 0x0000000400067825 */ /* 0x001fc600078e0206 */
[----:B------:R-:W5:Y:S04]  /*06a0*/  LDG.E R25, desc[UR8][R28.64+0xc] ;  /* 0x00000c081c197981 */ /* 0x000f68000c1e1900 */
[----:B------:R-:W3:Y:S04]  /*06b0*/  LDG.E R10, desc[UR8][R6.64] ;  /* 0x00000008060a7981 */ /* 0x000ee8000c1e1900 */
[----:B------:R-:W5:Y:S04]  /*06c0*/  LDG.E R11, desc[UR8][R6.64+0x200] ;  /* 0x00020008060b7981 */ /* 0x000f68000c1e1900 */
        /* <DEDUP_REMOVED lines=10> */
[----:B------:R-:W5:Y:S01]  /*0770*/  LDG.E R27, desc[UR8][R16.64+0x24] ;  /* 0x00002408101b7981 */ /* 0x000f62000c1e1900 */
[----:B--2---:R-:W-:-:S03]  /*0780*/  FADD R3, R3, -R8 ;  /* 0x8000000803037221 */ /* 0x004fc60000000000 */
[----:B------:R-:W2:Y:S01]  /*0790*/  LDG.E R8, desc[UR8][R6.64+0x1000] ;  /* 0x0010000806087981 */ /* 0x000ea2000c1e1900 */
[----:B----4-:R-:W-:-:S03]  /*07a0*/  FADD R12, R5, -R12 ;  /* 0x8000000c050c7221 */ /* 0x010fc60000000000 */
[----:B------:R-:W4:Y:S01]  /*07b0*/  LDG.E R5, desc[UR8][R6.64+0x1200] ;  /* 0x0012000806057981 */ /* 0x000f22000c1e1900 */
[----:B---3--:R-:W-:Y:S01]  /*07c0*/  FFMA R3, R3, R10, RZ ;  /* 0x0000000a03037223 */ /* 0x008fe200000000ff */
[----:B------:R-:W-:Y:S02]  /*07d0*/  FADD R10, R13, -R14 ;  /* 0x8000000e0d0a7221 */ /* 0x000fe40000000000 */
[----:B------:R-:W0:Y:S01]  /*07e0*/  LDC.64 R14, c[0x0][0x390] ;  /* 0x0000e400ff0e7b82 */ /* 0x000e220000000a00 */
[----:B-----5:R-:W-:Y:S01]  /*07f0*/  FFMA R3, R12, R11, R3 ;  /* 0x0000000b0c037223 */ /* 0x020fe20000000003 */
[----:B------:R-:W3:Y:S03]  /*0800*/  LDG.E R13, desc[UR8][R16.64+0x18] ;  /* 0x00001808100d7981 */ /* 0x000ee6000c1e1900 */
[----:B------:R-:W-:Y:S01]  /*0810*/  FFMA R4, R10, R4, R3 ;  /* 0x000000040a047223 */ /* 0x000fe20000000003 */
[----:B------:R-:W5:Y:S04]  /*0820*/  LDG.E R11, desc[UR8][R6.64+0xe00] ;  /* 0x000e0008060b7981 */ /* 0x000f68000c1e1900 */
[----:B------:R-:W2:Y:S04]  /*0830*/  LDG.E R3, desc[UR8][R16.64+0x14] ;  /* 0x0000140810037981 */ /* 0x000ea8000c1e1900 */
[----:B------:R-:W4:Y:S04]  /*0840*/  LDG.E R12, desc[UR8][R28.64+0x1c] ;  /* 0x00001c081c0c7981 */ /* 0x000f28000c1e1900 */
[----:B------:R-:W5:Y:S04]  /*0850*/  LDG.E R10, desc[UR8][R28.64+0x20] ;  /* 0x000020081c0a7981 */ /* 0x000f68000c1e1900 */
[----:B------:R1:W5:Y:S01]  /*0860*/  LDG.E R6, desc[UR8][R28.64+0x24] ;  /* 0x000024081c067981 */ /* 0x000362000c1e1900 */
[----:B------:R-:W-:-:S03]  /*0870*/  FADD R25, R25, -R9 ;  /* 0x8000000919197221 */ /* 0x000fc60000000000 */
[----:B------:R-:W4:Y:S04]  /*0880*/  LDG.E R9, desc[UR8][R16.64+0x1c] ;  /* 0x00001c0810097981 */ /* 0x000f28000c1e1900 */
[----:B------:R-:W5:Y:S01]  /*0890*/  LDG.E R7, desc[UR8][R16.64+0x20] ;  /* 0x0000200810077981 */ /* 0x000f62000c1e1900 */
[----:B-1----:R-:W-:-:S05]  /*08a0*/  SHF.L.U32 R29, R2, 0x7, RZ ;  /* 0x00000007021d7819 */ /* 0x002fca00000006ff */
[----:B0-----:R-:W-:-:S04]  /*08b0*/  IMAD.WIDE.U32 R14, R29, 0x4, R14 ;  /* 0x000000041d0e7825 */ /* 0x001fc800078e000e */
[----:B------:R-:W-:-:S06]  /*08c0*/  IMAD.WIDE R14, R0, 0x4, R14 ;  /* 0x00000004000e7825 */ /* 0x000fcc00078e020e */
[----:B------:R-:W5:Y:S01]  /*08d0*/  LDG.E R14, desc[UR8][R14.64] ;  /* 0x000000080e0e7981 */ /* 0x000f62000c1e1900 */
[----:B------:R-:W-:Y:S01]  /*08e0*/  FFMA R4, R25, R26, R4 ;  /* 0x0000001a19047223 */ /* 0x000fe20000000004 */
[----:B------:R-:W-:-:S04]  /*08f0*/  FADD R21, R24, -R21 ;  /* 0x8000001518157221 */ /* 0x000fc80000000000 */
[----:B------:R-:W-:Y:S01]  /*0900*/  FFMA R4, R21, R23, R4 ;  /* 0x0000001715047223 */ /* 0x000fe20000000004 */
[----:B---3--:R-:W-:Y:S01]  /*0910*/  FADD R20, R20, -R13 ;  /* 0x8000000d14147221 */ /* 0x008fe20000000000 */
[----:B--2---:R-:W-:Y:S02]  /*0920*/  FADD R3, R22, -R3 ;  /* 0x8000000316037221 */ /* 0x004fe40000000000 */
[----:B------:R-:W0:Y:S02]  /*0930*/  LDC.64 R22, c[0x0][0x3b8] ;  /* 0x0000ee00ff167b82 */ /* 0x000e240000000a00 */
[----:B------:R-:W-:-:S04]  /*0940*/  FFMA R3, R3, R19, R4 ;  /* 0x0000001303037223 */ /* 0x000fc80000000004 */
[----:B------:R-:W-:Y:S01]  /*0950*/  FFMA R18, R20, R18, R3 ;  /* 0x0000001214127223 */ /* 0x000fe20000000003 */
[----:B----4-:R-:W-:-:S04]  /*0960*/  FADD R9, R12, -R9 ;  /* 0x800000090c097221 */ /* 0x010fc80000000000 */
[----:B-----5:R-:W-:Y:S01]  /*0970*/  FFMA R9, R9, R11, R18 ;  /* 0x0000000b09097223 */ /* 0x020fe20000000012 */
[----:B------:R-:W-:Y:S01]  /*0980*/  FADD R10, R10, -R7 ;  /* 0x800000070a0a7221 */ /* 0x000fe20000000000 */
[----:B------:R-:W-:-:S03]  /*0990*/  FADD R27, R6, -R27 ;  /* 0x8000001b061b7221 */ /* 0x000fc60000000000 */
[----:B------:R-:W-:-:S04]  /*09a0*/  FFMA R8, R10, R8, R9 ;  /* 0x000000080a087223 */ /* 0x000fc80000000009 */
[----:B------:R-:W-:Y:S01]  /*09b0*/  FFMA R5, R27, R5, R8 ;  /* 0x000000051b057223 */ /* 0x000fe20000000008 */
[----:B0-----:R-:W-:Y:S01]  /*09c0*/  IMAD.WIDE R22, R0, 0x4, R22 ;  /* 0x0000000400167825 */ /* 0x001fe200078e0216 */
[----:B------:R-:W-:-:S05]  /*09d0*/  FSET.BF.GT.AND R6, R14, RZ, PT ;  /* 0x000000ff0e06720a */ /* 0x000fca0003804000 */
[----:B------:R-:W-:Y:S02]  /*09e0*/  FMUL R6, R5, R6 ;  /* 0x0000000605067220 */ /* 0x000fe40000400000 */
[----:B------:R-:W0:Y:S03]  /*09f0*/  LDC.64 R4, c[0x0][0x398] ;  /* 0x0000e600ff047b82 */ /* 0x000e260000000a00 */
[----:B------:R1:W-:Y:S01]  /*0a00*/  REDG.E.ADD.F32.FTZ.RN.STRONG.GPU desc[UR8][R22.64], R6 ;  /* 0x00000006160079a6 */ /* 0x0003e2000c12f308 */
[----:B------:R-:W-:Y:S01]  /*0a10*/  UIADD3 UR5, UP0, UPT, UR6, 0x20, URZ ;  /* 0x0000002006057890 */ /* 0x000fe2000ff1e0ff */
[----:B------:R-:W-:Y:S01]  /*0a20*/  IMAD R0, R0, 0x310, RZ ;  /* 0x0000031000007824 */ /* 0x000fe200078e02ff */
[----:B------:R-:W-:Y:S02]  /*0a30*/  UMOV UR4, URZ ;  /* 0x000000ff00047c82 */ /* 0x000fe40008000000 */
[----:B------:R-:W-:Y:S01]  /*0a40*/  UIADD3.X UR6, UPT, UPT, URZ, UR7, URZ, UP0, !UPT ;  /* 0x00000007ff067290 */ /* 0x000fe200087fe4ff */
[----:B0-----:R-:W-:-:S03]  /*0a50*/  IMAD.WIDE.U32 R2, R2, 0xc40, R4 ;  /* 0x00000c4002027825 */ /* 0x001fc600078e0004 */
[----:B------:R-:W-:-:S04]  /*0a60*/  IADD3 R8, P0, PT, R2, 0x20, RZ ;  /* 0x0000002002087810 */ /* 0x000fc80007f1e0ff */
[----:B-1----:R-:W-:-:S09]  /*0a70*/  IADD3.X R9, PT, PT, RZ, R3, RZ, P0, !PT ;  /* 0x00000003ff097210 */ /* 0x002fd200007fe4ff */
.L_x_19:
[----:B------:R-:W-:Y:S02]  /*0a80*/  MOV R2, R8 ;  /* 0x0000000800027202 */ /* 0x000fe40000000f00 */
[----:B------:R-:W-:-:S05]  /*0a90*/  MOV R3, R9 ;  /* 0x0000000900037202 */ /* 0x000fca0000000f00 */
[----:B--2---:R-:W2:Y:S01]  /*0aa0*/  LDG.E R7, desc[UR8][R2.64+-0x20] ;  /* 0xffffe00802077981 */ /* 0x004ea2000c1e1900 */
[----:B------:R-:W-:Y:S02]  /*0ab0*/  MOV R4, UR5 ;  /* 0x0000000500047c02 */ /* 0x000fe40008000f00 */
        /* <DEDUP_REMOVED lines=13> */
[----:B------:R-:W4:Y:S02]  /*0b90*/  LDG.E R15, desc[UR8][R2.64+-0x10] ;  /* 0xfffff008020f7981 */ /* 0x000f24000c1e1900 */
[----:B----4-:R-:W-:-:S05]  /*0ba0*/  FMUL R15, R6, R15 ;  /* 0x0000000f060f7220 */ /* 0x010fca0000400000 */
[----:B------:R4:W-:Y:S04]  /*0bb0*/  REDG.E.ADD.F32.FTZ.RN.STRONG.GPU desc[UR8][R4.64+-0x10], R15 ;  /* 0xfffff00f040079a6 */ /* 0x0009e8000c12f308 */
[----:B0-----:R-:W5:Y:S02]  /*0bc0*/  LDG.E R7, desc[UR8][R2.64+-0xc] ;  /* 0xfffff40802077981 */ /* 0x001f64000c1e1900 */
[----:B-----5:R-:W-:-:S05]  /*0bd0*/  FMUL R7, R6, R7 ;  /* 0x0000000706077220 */ /* 0x020fca0000400000 */
[----:B------:R0:W-:Y:S04]  /*0be0*/  REDG.E.ADD.F32.FTZ.RN.STRONG.GPU desc[UR8][R4.64+-0xc], R7 ;  /* 0xfffff407040079a6 */ /* 0x0001e8000c12f308 */
[----:B-1----:R-:W5:Y:S02]  /*0bf0*/  LDG.E R9, desc[UR8][R2.64+-0x8] ;  /* 0xfffff80802097981 */ /* 0x002f64000c1e1900 */
[----:B-----5:R-:W-:-:S05]  /*0c00*/  FMUL R9, R6, R9 ;  /* 0x0000000906097220 */ /* 0x020fca0000400000 */
[----:B------:R1:W-:Y:S04]  /*0c10*/  REDG.E.ADD.F32.FTZ.RN.STRONG.GPU desc[UR8][R4.64+-0x8], R9 ;  /* 0xfffff809040079a6 */ /* 0x0003e8000c12f308 */
[----:B--2---:R-:W2:Y:S02]  /*0c20*/  LDG.E R11, desc[UR8][R2.64+-0x4] ;  /* 0xfffffc08020b7981 */ /* 0x004ea4000c1e1900 */
[----:B--2---:R-:W-:-:S05]  /*0c30*/  FMUL R11, R6, R11 ;  /* 0x0000000b060b7220 */ /* 0x004fca0000400000 */
[----:B------:R2:W-:Y:S04]  /*0c40*/  REDG.E.ADD.F32.FTZ.RN.STRONG.GPU desc[UR8][R4.64+-0x4], R11 ;  /* 0xfffffc0b040079a6 */ /* 0x0005e8000c12f308 */
[----:B---3--:R-:W3:Y:S02]  /*0c50*/  LDG.E R13, desc[UR8][R2.64] ;  /* 0x00000008020d7981 */ /* 0x008ee4000c1e1900 */
[----:B---3--:R-:W-:-:S05]  /*0c60*/  FMUL R13, R6, R13 ;  /* 0x0000000d060d7220 */ /* 0x008fca0000400000 */
[----:B------:R3:W-:Y:S04]  /*0c70*/  REDG.E.ADD.F32.FTZ.RN.STRONG.GPU desc[UR8][R4.64], R13 ;  /* 0x0000000d040079a6 */ /* 0x0007e8000c12f308 */
[----:B----4-:R-:W4:Y:S02]  /*0c80*/  LDG.E R15, desc[UR8][R2.64+0x4] ;  /* 0x00000408020f7981 */ /* 0x010f24000c1e1900 */
        /* <DEDUP_REMOVED lines=14> */
[----:B----4-:R-:W3:Y:S02]  /*0d70*/  LDG.E R15, desc[UR8][R2.64+0x18] ;  /* 0x00001808020f7981 */ /* 0x010ee4000c1e1900 */
[----:B---3--:R-:W-:-:S05]  /*0d80*/  FMUL R15, R6, R15 ;  /* 0x0000000f060f7220 */ /* 0x008fca0000400000 */
[----:B------:R2:W-:Y:S04]  /*0d90*/  REDG.E.ADD.F32.FTZ.RN.STRONG.GPU desc[UR8][R4.64+0x18], R15 ;  /* 0x0000180f040079a6 */ /* 0x0005e8000c12f308 */
[----:B0-----:R-:W3:Y:S01]  /*0da0*/  LDG.E R7, desc[UR8][R2.64+0x1c] ;  /* 0x00001c0802077981 */ /* 0x001ee2000c1e1900 */
[----:B------:R-:W-:-:S04]  /*0db0*/  UIADD3 UR4, UPT, UPT, UR4, 0x10, URZ ;  /* 0x0000001004047890 */ /* 0x000fc8000fffe0ff */
[----:B------:R-:W-:Y:S01]  /*0dc0*/  UISETP.NE.AND UP0, UPT, UR4, 0x310, UPT ;  /* 0x000003100400788c */ /* 0x000fe2000bf05270 */
[----:B---3--:R-:W-:-:S05]  /*0dd0*/  FMUL R7, R6, R7 ;  /* 0x0000000706077220 */ /* 0x008fca0000400000 */
[----:B------:R2:W-:Y:S01]  /*0de0*/  REDG.E.ADD.F32.FTZ.RN.STRONG.GPU desc[UR8][R4.64+0x1c], R7 ;  /* 0x00001c07040079a6 */ /* 0x0005e2000c12f308 */
[----:B------:R-:W-:Y:S02]  /*0df0*/  IADD3 R8, P0, PT, R2, 0x40, RZ ;  /* 0x0000004002087810 */ /* 0x000fe40007f1e0ff */
[----:B------:R-:W-:Y:S02]  /*0e00*/  IADD3 R0, PT, PT, R0, 0x10, RZ ;  /* 0x0000001000007810 */ /* 0x000fe40007ffe0ff */
[----:B-1----:R-:W-:Y:S01]  /*0e10*/  IADD3.X R9, PT, PT, RZ, R3, RZ, P0, !PT ;  /* 0x00000003ff097210 */ /* 0x002fe200007fe4ff */
[----:B------:R-:W-:Y:S08]  /*0e20*/  BRA.U UP0, `(.L_x_19) ;  /* 0xfffffffd00147547 */ /* 0x000ff0000b83ffff */
[----:B------:R-:W-:Y:S05]  /*0e30*/  EXIT ;  /* 0x000000000000794d */ /* 0x000fea0003800000 */
.L_x_20:
        /* <DEDUP_REMOVED lines=12> */
.L_x_71:


//--------------------- .text._Z26calculateBatchLossAccuracyPfS_S_Pii --------------------------
	.section	.text._Z26calculateBatchLossAccuracyPfS_S_Pii,"ax",@progbits
	.align	128
        .global         _Z26calculateBatchLossAccuracyPfS_S_Pii
        .type           _Z26calculateBatchLossAccuracyPfS_S_Pii,@function
        .size           _Z26calculateBatchLossAccuracyPfS_S_Pii,(.L_x_72 - _Z26calculateBatchLossAccuracyPfS_S_Pii)
        .other          _Z26calculateBatchLossAccuracyPfS_S_Pii,@"STO_CUDA_ENTRY STV_DEFAULT"
_Z26calculateBatchLossAccuracyPfS_S_Pii:
.text._Z26calculateBatchLossAccuracyPfS_S_Pii:
[----:B------:R-:W-:Y:S01]  /*0000*/  LDC R1, c[0x0][0x37c] ;  /* 0x0000df00ff017b82 */ /* 0x000fe20000000800 */
[----:B------:R-:W0:Y:S07]  /*0010*/  S2R R3, SR_TID.X ;  /* 0x0000000000037919 */ /* 0x000e2e0000002100 */
[----:B------:R-:W1:Y:S01]  /*0020*/  S2UR UR6, SR_CgaCtaId ;  /* 0x00000000000679c3 */ /* 0x000e620000008800 */
[----:B------:R-:W-:Y:S01]  /*0030*/  UMOV UR4, 0x400 ;  /* 0x0000040000047882 */ /* 0x000fe20000000000 */
[----:B------:R-:W2:Y:S01]  /*0040*/  LDCU UR8, c[0x0][0x3a0] ;  /* 0x00007400ff0877ac */ /* 0x000ea20008000800 */
[----:B------:R-:W2:Y:S01]  /*0050*/  S2R R7, SR_CTAID.X ;  /* 0x0000000000077919 */ /* 0x000ea20000002500 */
[----:B------:R-:W-:Y:S01]  /*0060*/  BSSY.RECONVERGENT B0, `(.L_x_21) ;  /* 0x0000173000007945 */ /* 0x000fe20003800200 */
[----:B------:R-:W-:-:S02]  /*0070*/  UIADD3 UR5, UPT, UPT, UR4, 0x400, URZ ;  /* 0x0000040004057890 */ /* 0x000fc4000fffe0ff */
[----:B-1----:R-:W-:Y:S02]  /*0080*/  ULEA UR4, UR6, UR4, 0x18 ;  /* 0x0000000406047291 */ /* 0x002fe4000f8ec0ff */
[----:B------:R-:W-:Y:S01]  /*0090*/  ULEA UR5, UR6, UR5, 0x18 ;  /* 0x0000000506057291 */ /* 0x000fe2000f8ec0ff */
[----:B------:R-:W1:Y:S03]  /*00a0*/  LDCU.64 UR6, c[0x0][0x358] ;  /* 0x00006b00ff0677ac */ /* 0x000e660008000a00 */
[C---:B0-----:R-:W-:Y:S02]  /*00b0*/  LEA R0, R3.reuse, UR4, 0x2 ;  /* 0x0000000403007c11 */ /* 0x041fe4000f8e10ff */
[----:B------:R-:W-:Y:S02]  /*00c0*/  LEA R2, R3, UR5, 0x2 ;  /* 0x0000000503027c11 */ /* 0x000fe4000f8e10ff */
[----:B--2---:R-:W-:Y:S01]  /*00d0*/  ISETP.GE.AND P0, PT, R7, UR8, PT ;  /* 0x0000000807007c0c */ /* 0x004fe2000bf06270 */
[----:B------:R0:W-:Y:S03]  /*00e0*/  STS [R0], RZ ;  /* 0x000000ff00007388 */ /* 0x0001e60000000800 */
[----:B------:R-:W-:Y:S01]  /*00f0*/  ISETP.NE.OR P0, PT, R3, RZ, P0 ;  /* 0x000000ff0300720c */ /* 0x000fe20000705670 */
[----:B------:R0:W-:-:S12]  /*0100*/  STS [R2], RZ ;  /* 0x000000ff02007388 */ /* 0x0001d80000000800 */
[----:B01----:R-:W-:Y:S05]  /*0110*/  @P0 BRA `(.L_x_22) ;  /* 0x00000014009c0947 */ /* 0x003fea0003800000 */
[----:B------:R-:W0:Y:S01]  /*0120*/  LDC.64 R16, c[0x0][0x380] ;  /* 0x0000e000ff107b82 */ /* 0x000e220000000a00 */
[----:B------:R-:W-:-:S07]  /*0130*/  IMAD R7, R7, 0xa, RZ ;  /* 0x0000000a07077824 */ /* 0x000fce00078e02ff */
[----:B------:R-:W1:Y:S01]  /*0140*/  LDC.64 R14, c[0x0][0x388] ;  /* 0x0000e200ff0e7b82 */ /* 0x000e620000000a00 */
[----:B0-----:R-:W-:-:S05]  /*0150*/  IMAD.WIDE.U32 R16, R7, 0x4, R16 ;  /* 0x0000000407107825 */ /* 0x001fca00078e0010 */
[----:B------:R-:W2:Y:S04]  /*0160*/  LDG.E R3, desc[UR6][R16.64+0x4] ;  /* 0x0000040610037981 */ /* 0x000ea8000c1e1900 */
[----:B------:R-:W2:Y:S04]  /*0170*/  LDG.E R4, desc[UR6][R16.64] ;  /* 0x0000000610047981 */ /* 0x000ea8000c1e1900 */
[----:B------:R-:W3:Y:S01]  /*0180*/  LDG.E R5, desc[UR6][R16.64+0x8] ;  /* 0x0000080610057981 */ /* 0x000ee2000c1e1900 */
[----:B-1----:R-:W-:-:S03]  /*0190*/  IMAD.WIDE.U32 R14, R7, 0x4, R14 ;  /* 0x00000004070e7825 */ /* 0x002fc600078e000e */
[----:B------:R-:W4:Y:S04]  /*01a0*/  LDG.E R6, desc[UR6][R16.64+0xc] ;  /* 0x00000c0610067981 */ /* 0x000f28000c1e1900 */
[----:B------:R-:W5:Y:S04]  /*01b0*/  LDG.E R28, desc[UR6][R14.64+0x4] ;  /* 0x000004060e1c7981 */ /* 0x000f68000c1e1900 */
[----:B------:R-:W5:Y:S04]  /*01c0*/  LDG.E R23, desc[UR6][R14.64] ;  /* 0x000000060e177981 */ /* 0x000f68000c1e1900 */
[----:B------:R-:W4:Y:S04]  /*01d0*/  LDG.E R7, desc[UR6][R16.64+0x10] ;  /* 0x0000100610077981 */ /* 0x000f28000c1e1900 */
[----:B------:R-:W4:Y:S04]  /*01e0*/  LDG.E R27, desc[UR6][R14.64+0x8] ;  /* 0x000008060e1b7981 */ /* 0x000f28000c1e1900 */
[----:B------:R-:W4:Y:S01]  /*01f0*/  LDG.E R26, desc[UR6][R14.64+0xc] ;  /* 0x00000c060e1a7981 */ /* 0x000f22000c1e1900 */
[----:B--2---:R-:W-:-:S04]  /*0200*/  FSETP.GT.AND P0, PT, R3, R4, PT ;  /* 0x000000040300720b */ /* 0x004fc80003f04000 */
[----:B------:R-:W-:-:S05]  /*0210*/  SEL R11, RZ, 0x1, !P0 ;  /* 0x00000001ff0b7807 */ /* 0x000fca0004000000 */
[----:B------:R-:W-:-:S06]  /*0220*/  IMAD.WIDE.U32 R8, R11, 0x4, R16 ;  /* 0x000000040b087825 */ /* 0x000fcc00078e0010 */
[----:B------:R-:W3:Y:S02]  /*0230*/  LDG.E R8, desc[UR6][R8.64] ;  /* 0x0000000608087981 */ /* 0x000ee4000c1e1900 */
[----:B---3--:R-:W-:Y:S02]  /*0240*/  FSETP.GT.AND P0, PT, R5, R8, PT ;  /* 0x000000080500720b */ /* 0x008fe40003f04000 */
[----:B-----5:R-:W-:Y:S01]  /*0250*/  FSETP.GT.AND P1, PT, R28, R23, PT ;  /* 0x000000171c00720b */ /* 0x020fe20003f24000 */
[----:B------:R-:W2:Y:S01]  /*0260*/  LDG.E R8, desc[UR6][R16.64+0x14] ;  /* 0x0000140610087981 */ /* 0x000ea2000c1e1900 */
[----:B------:R-:W-:-:S05]  /*0270*/  SEL R11, R11, 0x2, !P0 ;  /* 0x000000020b0b7807 */ /* 0x000fca0004000000 */
[----:B------:R-:W-:-:S06]  /*0280*/  IMAD.WIDE.U32 R12, R11, 0x4, R16 ;  /* 0x000000040b0c7825 */ /* 0x000fcc00078e0010 */
[----:B------:R-:W4:Y:S01]  /*0290*/  LDG.E R13, desc[UR6][R12.64] ;  /* 0x000000060c0d7981 */ /* 0x000f22000c1e1900 */
[----:B------:R-:W-:Y:S02]  /*02a0*/  SEL R19, RZ, 0x1, !P1 ;  /* 0x00000001ff137807 */ /* 0x000fe40004800000 */
[----:B----4-:R-:W-:-:S04]  /*02b0*/  FSETP.GT.AND P0, PT, R6, R13, PT ;  /* 0x0000000d0600720b */ /* 0x010fc80003f04000 */
[----:B------:R-:W-:Y:S01]  /*02c0*/  SEL R9, R11, 0x3, !P0 ;  /* 0x000000030b097807 */ /* 0x000fe20004000000 */
[----:B------:R-:W-:-:S04]  /*02d0*/  IMAD.WIDE.U32 R10, R19, 0x4, R14 ;  /* 0x00000004130a7825 */ /* 0x000fc800078e000e */
[----:B------:R-:W-:Y:S02]  /*02e0*/  IMAD.WIDE.U32 R20, R9, 0x4, R16 ;  /* 0x0000000409147825 */ /* 0x000fe400078e0010 */
[----:B------:R-:W3:Y:S04]  /*02f0*/  LDG.E R10, desc[UR6][R10.64] ;  /* 0x000000060a0a7981 */ /* 0x000ee8000c1e1900 */
[----:B------:R-:W4:Y:S01]  /*0300*/  LDG.E R20, desc[UR6][R20.64] ;  /* 0x0000000614147981 */ /* 0x000f22000c1e1900 */
[----:B---3--:R-:W-:Y:S02]  /*0310*/  FSETP.GT.AND P1, PT, R27, R10, PT ;  /* 0x0000000a1b00720b */ /* 0x008fe40003f24000 */
[----:B----4-:R-:W-:-:S04]  /*0320*/  FSETP.GT.AND P0, PT, R7, R20, PT ;  /* 0x000000140700720b */ /* 0x010fc80003f04000 */
[----:B------:R-:W-:Y:S02]  /*0330*/  SEL R9, R9, 0x4, !P0 ;  /* 0x0000000409097807 */ /* 0x000fe40004000000 */
[----:B------:R-:W-:-:S03]  /*0340*/  SEL R25, R19, 0x2, !P1 ;  /* 0x0000000213197807 */ /* 0x000fc60004800000 */
[----:B------:R-:W-:-:S04]  /*0350*/  IMAD.WIDE.U32 R18, R9, 0x4, R16 ;  /* 0x0000000409127825 */ /* 0x000fc800078e0010 */
[----:B------:R-:W-:Y:S02]  /*0360*/  IMAD.WIDE.U32 R12, R25, 0x4, R14 ;  /* 0x00000004190c7825 */ /* 0x000fe400078e000e */
[----:B------:R-:W2:Y:S04]  /*0370*/  LDG.E R19, desc[UR6][R18.64] ;  /* 0x0000000612137981 */ /* 0x000ea8000c1e1900 */
[----:B------:R-:W3:Y:S01]  /*0380*/  LDG.E R13, desc[UR6][R12.64] ;  /* 0x000000060c0d7981 */ /* 0x000ee2000c1e1900 */
[----:B--2---:R-:W-:-:S04]  /*0390*/  FSETP.GT.AND P0, PT, R8, R19, PT ;  /* 0x000000130800720b */ /* 0x004fc80003f04000 */
[----:B------:R-:W-:Y:S02]  /*03a0*/  SEL R29, R9, 0x5, !P0 ;  /* 0x00000005091d7807 */ /* 0x000fe40004000000 */
[----:B---3--:R-:W-:Y:S01]  /*03b0*/  FSETP.GT.AND P1, PT, R26, R13, PT ;  /* 0x0000000d1a00720b */ /* 0x008fe20003f24000 */
[----:B------:R-:W2:Y:S02]  /*03c0*/  LDG.E R9, desc[UR6][R16.64+0x18] ;  /* 0x0000180610097981 */ /* 0x000ea4000c1e1900 */
[----:B------:R-:W-:Y:S01]  /*03d0*/  IMAD.WIDE.U32 R10, R29, 0x4, R16 ;  /* 0x000000041d0a7825 */ /* 0x000fe200078e0010 */
[----:B------:R-:W-:Y:S02]  /*03e0*/  SEL R24, R25, 0x3, !P1 ;  /* 0x0000000319187807 */ /* 0x000fe40004800000 */
[----:B------:R-:W3:Y:S03]  /*03f0*/  LDG.E R25, desc[UR6][R14.64+0x10] ;  /* 0x000010060e197981 */ /* 0x000ee6000c1e1900 */
[----:B------:R-:W-:Y:S01]  /*0400*/  IMAD.WIDE.U32 R20, R24, 0x4, R14 ;  /* 0x0000000418147825 */ /* 0x000fe200078e000e */
[----:B------:R-:W2:Y:S05]  /*0410*/  LDG.E R10, desc[UR6][R10.64] ;  /* 0x000000060a0a7981 */ /* 0x000eaa000c1e1900 */
[----:B------:R-:W3:Y:S04]  /*0420*/  LDG.E R20, desc[UR6][R20.64] ;  /* 0x0000000614147981 */ /* 0x000ee8000c1e1900 */
[----:B------:R-:W4:Y:S01]  /*0430*/  LDG.E R11, desc[UR6][R16.64+0x20] ;  /* 0x00002006100b7981 */ /* 0x000f22000c1e1900 */
[----:B--2---:R-:W-:-:S03]  /*0440*/  FSETP.GT.AND P0, PT, R9, R10, PT ;  /* 0x0000000a0900720b */ /* 0x004fc60003f04000 */
[----:B------:R-:W2:Y:S01]  /*0450*/  LDG.E R10, desc[UR6][R16.64+0x1c] ;  /* 0x00001c06100a7981 */ /* 0x000ea2000c1e1900 */
[----:B------:R-:W-:Y:S02]  /*0460*/  SEL R22, R29, 0x6, !P0 ;  /* 0x000000061d167807 */ /* 0x000fe40004000000 */
[----:B---3--:R-:W-:-:S03]  /*0470*/  FSETP.GT.AND P0, PT, R25, R20, PT ;  /* 0x000000141900720b */ /* 0x008fc60003f04000 */
[----:B------:R-:W-:Y:S01]  /*0480*/  IMAD.WIDE.U32 R18, R22, 0x4, R16 ;  /* 0x0000000416127825 */ /* 0x000fe200078e0010 */
[----:B------:R-:W-:Y:S02]  /*0490*/  SEL R29, R24, 0x4, !P0 ;  /* 0x00000004181d7807 */ /* 0x000fe40004000000 */
[----:B------:R-:W3:Y:S03]  /*04a0*/  LDG.E R24, desc[UR6][R14.64+0x14] ;  /* 0x000014060e187981 */ /* 0x000ee6000c1e1900 */
[----:B------:R-:W-:Y:S01]  /*04b0*/  IMAD.WIDE.U32 R12, R29, 0x4, R14 ;  /* 0x000000041d0c7825 */ /* 0x000fe200078e000e */
[----:B------:R-:W2:Y:S05]  /*04c0*/  LDG.E R19, desc[UR6][R18.64] ;  /* 0x0000000612137981 */ /* 0x000eaa000c1e1900 */
[----:B------:R-:W3:Y:S01]  /*04d0*/  LDG.E R13, desc[UR6][R12.64] ;  /* 0x000000060c0d7981 */ /* 0x000ee2000c1e1900 */
[----:B--2---:R-:W-:-:S04]  /*04e0*/  FSETP.GT.AND P0, PT, R10, R19, PT ;  /* 0x000000130a00720b */ /* 0x004fc80003f04000 */
[----:B------:R-:W-:Y:S02]  /*04f0*/  SEL R20, R22, 0x7, !P0 ;  /* 0x0000000716147807 */ /* 0x000fe40004000000 */
[----:B---3--:R-:W-:-:S03]  /*0500*/  FSETP.GT.AND P0, PT, R24, R13, PT ;  /* 0x0000000d1800720b */ /* 0x008fc60003f04000 */
[----:B------:R-:W-:Y:S01]  /*0510*/  IMAD.WIDE.U32 R12, R20, 0x4, R16 ;  /* 0x00000004140c7825 */ /* 0x000fe200078e0010 */
[----:B------:R-:W-:-:S04]  /*0520*/  SEL R21, R29, 0x5, !P0 ;  /* 0x000000051d157807 */ /* 0x000fc80004000000 */
[----:B------:R-:W4:Y:S01]  /*0530*/  LDG.E R22, desc[UR6][R12.64] ;  /* 0x000000060c167981 */ /* 0x000f22000c1e1900 */
[----:B------:R-:W-:-:S06]  /*0540*/  IMAD.WIDE.U32 R18, R21, 0x4, R14 ;  /* 0x0000000415127825 */ /* 0x000fcc00078e000e */
[----:B------:R-:W2:Y:S04]  /*0550*/  LDG.E R18, desc[UR6][R18.64] ;  /* 0x0000000612127981 */ /* 0x000ea8000c1e1900 */
[----:B------:R-:W2:Y:S04]  /*0560*/  LDG.E R13, desc[UR6][R14.64+0x18] ;  /* 0x000018060e0d7981 */ /* 0x000ea8000c1e1900 */
[----:B------:R0:W3:Y:S01]  /*0570*/  LDG.E R12, desc[UR6][R16.64+0x24] ;  /* 0x00002406100c7981 */ /* 0x0000e2000c1e1900 */
[----:B----4-:R-:W-:-:S04]  /*0580*/  FSETP.GT.AND P0, PT, R11, R22, PT ;  /* 0x000000160b00720b */ /* 0x010fc80003f04000 */
[----:B------:R-:W-:Y:S02]  /*0590*/  SEL R29, R20, 0x8, !P0 ;  /* 0x00000008141d7807 */ /* 0x000fe40004000000 */
[----:B--2---:R-:W-:-:S04]  /*05a0*/  FSETP.GT.AND P0, PT, R13, R18, PT ;  /* 0x000000120d00720b */ /* 0x004fc80003f04000 */
[----:B------:R-:W-:Y:S01]  /*05b0*/  SEL R22, R21, 0x6, !P0 ;  /* 0x0000000615167807 */ /* 0x000fe20004000000 */
[----:B------:R-:W-:-:S04]  /*05c0*/  IMAD.WIDE.U32 R18, R29, 0x4, R16 ;  /* 0x000000041d127825 */ /* 0x000fc800078e0010 */
[----:B------:R-:W-:Y:S02]  /*05d0*/  IMAD.WIDE.U32 R20, R22, 0x4, R14 ;  /* 0x0000000416147825 */ /* 0x000fe400078e000e */
[----:B------:R-:W3:Y:S04]  /*05e0*/  LDG.E R19, desc[UR6][R18.64] ;  /* 0x0000000612137981 */ /* 0x000ee8000c1e1900 */
[----:B------:R-:W2:Y:S04]  /*05f0*/  LDG.E R21, desc[UR6][R20.64] ;  /* 0x0000000614157981 */ /* 0x000ea8000c1e1900 */
[----:B------:R-:W2:Y:S04]  /*0600*/  LDG.E R18, desc[UR6][R14.64+0x1c] ;  /* 0x00001c060e127981 */ /* 0x000ea8000c1e1900 */
[----:B------:R-:W4:Y:S01]  /*0610*/  LDG.E R20, desc[UR6][R14.64+0x24] ;  /* 0x000024060e147981 */ /* 0x000f22000c1e1900 */
[----:B--2---:R-:W-:-:S03]  /*0620*/  FSETP.GT.AND P0, PT, R18, R21, PT ;  /* 0x000000151200720b */ /* 0x004fc60003f04000 */
[----:B------:R-:W2:Y:S01]  /*0630*/  LDG.E R21, desc[UR6][R14.64+0x20] ;  /* 0x000020060e157981 */ /* 0x000ea2000c1e1900 */
[----:B0-----:R-:W-:Y:S02]  /*0640*/  SEL R17, R22, 0x7, !P0 ;  /* 0x0000000716117807 */ /* 0x001fe40004000000 */
[----:B------:R-:W-:-:S03]  /*0650*/  FSETP.GT.AND P0, PT, R23, 0.5, PT ;  /* 0x3f0000001700780b */ /* 0x000fc60003f04000 */
[----:B------:R-:W-:-:S06]  /*0660*/  IMAD.WIDE.U32 R22, R17, 0x4, R14 ;  /* 0x0000000411167825 */ /* 0x000fcc00078e000e */
[----:B------:R-:W2:Y:S02]  /*0670*/  LDG.E R22, desc[UR6][R22.64] ;  /* 0x0000000616167981 */ /* 0x000ea4000c1e1900 */
[----:B--2---:R-:W-:-:S04]  /*0680*/  FSETP.GT.AND P1, PT, R21, R22, PT ;  /* 0x000000161500720b */ /* 0x004fc80003f24000 */
[----:B------:R-:W-:-:S05]  /*0690*/  SEL R22, R17, 0x8, !P1 ;  /* 0x0000000811167807 */ /* 0x000fca0004800000 */
[----:B------:R-:W-:-:S06]  /*06a0*/  IMAD.WIDE.U32 R16, R22, 0x4, R14 ;  /* 0x0000000416107825 */ /* 0x000fcc00078e000e */
[----:B------:R-:W4:Y:S01]  /*06b0*/  LDG.E R17, desc[UR6][R16.64] ;  /* 0x0000000610117981 */ /* 0x000f22000c1e1900 */
[----:B---3--:R-:W-:Y:S02]  /*06c0*/  FSETP.GT.AND P2, PT, R12, R19, PT ;  /* 0x000000130c00720b */ /* 0x008fe40003f44000 */
[----:B------:R-:W-:Y:S02]  /*06d0*/  FSETP.GT.AND P6, PT, R28, 0.5, PT ;  /* 0x3f0000001c00780b */ /* 0x000fe40003fc4000 */
[----:B------:R-:W-:Y:S02]  /*06e0*/  FSETP.GT.AND P5, PT, R27, 0.5, PT ;  /* 0x3f0000001b00780b */ /* 0x000fe40003fa4000 */
[----:B------:R-:W-:Y:S02]  /*06f0*/  FSETP.GT.AND P4, PT, R26, 0.5, PT ;  /* 0x3f0000001a00780b */ /* 0x000fe40003f84000 */
[----:B----4-:R-:W-:-:S04]  /*0700*/  FSETP.GT.AND P1, PT, R20, R17, PT ;  /* 0x000000111400720b */ /* 0x010fc80003f24000 */
[----:B------:R-:W-:-:S04]  /*0710*/  ISETP.EQ.AND P3, PT, R22, R29, !P1 ;  /* 0x0000001d1600720c */ /* 0x000fc80004f62270 */
[----:B------:R-:W-:Y:S02]  /*0720*/  SEL R19, RZ, 0xffffffff, !P3 ;  /* 0xffffffffff137807 */ /* 0x000fe40005800000 */
[----:B------:R-:W-:-:S04]  /*0730*/  @P2 SEL R19, RZ, 0xffffffff, !P1 ;  /* 0xffffffffff132807 */ /* 0x000fc80004800000 */
[----:B------:R-:W-:-:S04]  /*0740*/  LOP3.LUT R19, R19, 0x1, RZ, 0xc0, !PT ;  /* 0x0000000113137812 */ /* 0x000fc800078ec0ff */
[----:B------:R-:W-:-:S13]  /*0750*/  ISETP.NE.U32.AND P1, PT, R19, 0x1, PT ;  /* 0x000000011300780c */ /* 0x000fda0003f25070 */
[----:B------:R-:W-:-:S05]  /*0760*/  @!P1 MOV R19, 0x1 ;  /* 0x0000000100139802 */ /* 0x000fca0000000f00 */
[----:B------:R0:W-:Y:S01]  /*0770*/  @!P1 STS [UR4+0x400], R19 ;  /* 0x00040013ff009988 */ /* 0x0001e20008000804 */
[----:B------:R-:W-:-:S03]  /*0780*/  FSETP.GT.AND P1, PT, R13, 0.5, PT ;  /* 0x3f0000000d00780b */ /* 0x000fc60003f24000 */
[----:B------:R-:W1:Y:S01]  /*0790*/  LDS R13, [UR4] ;  /* 0x00000004ff0d7984 */ /* 0x000e620008000800 */
[----:B------:R-:W-:Y:S02]  /*07a0*/  FSETP.GT.AND P3, PT, R25, 0.5, PT ;  /* 0x3f0000001900780b */ /* 0x000fe40003f64000 */
[----:B------:R-:W-:Y:S01]  /*07b0*/  FSETP.GT.AND P2, PT, R24, 0.5, PT ;  /* 0x3f0000001800780b */ /* 0x000fe20003f44000 */
[----:B0-----:R-:W-:-:S12]  /*07c0*/  @!P0 BRA `(.L_x_23) ;  /* 0x0000000000608947 */ /* 0x001fd80003800000 */
[----:B------:R-:W-:-:S04]  /*07d0*/  FMNMX R14, R4, 1.0000000116860974231e-07, !PT ;  /* 0x33d6bf95040e7809 */ /* 0x000fc80007800000 */
[C---:B------:R-:W-:Y:S02]  /*07e0*/  IADD3 R4, PT, PT, R14.reuse, -0x3f2aaaab, RZ ;  /* 0xc0d555550e047810 */ /* 0x040fe40007ffe0ff */
[----:B------:R-:W-:Y:S02]  /*07f0*/  ISETP.GT.U32.AND P0, PT, R14, 0x7f7fffff, PT ;  /* 0x7f7fffff0e00780c */ /* 0x000fe40003f04070 */
[----:B------:R-:W-:Y:S01]  /*0800*/  LOP3.LUT R17, R4, 0xff800000, RZ, 0xc0, !PT ;  /* 0xff80000004117812 */ /* 0x000fe200078ec0ff */
[----:B------:R-:W-:-:S03]  /*0810*/  HFMA2 R4, -RZ, RZ, 1.5048828125, 33.21875 ;  /* 0x3e055027ff047431 */ /* 0x000fc600000001ff */
[----:B------:R-:W-:-:S05]  /*0820*/  IADD3 R15, PT, PT, R14, -R17, RZ ;  /* 0x800000110e0f7210 */ /* 0x000fca0007ffe0ff */
[----:B------:R-:W-:-:S04]  /*0830*/  FADD R15, R15, -1 ;  /* 0xbf8000000f0f7421 */ /* 0x000fc80000000000 */
[----:B------:R-:W-:-:S04]  /*0840*/  FFMA R4, R15, -R4, 0.14084610342979431152 ;  /* 0x3e1039f60f047423 */ /* 0x000fc80000000804 */
[----:B------:R-:W-:-:S04]  /*0850*/  FFMA R4, R15, R4, -0.12148627638816833496 ;  /* 0xbdf8cdcc0f047423 */ /* 0x000fc80000000004 */
[----:B------:R-:W-:-:S04]  /*0860*/  FFMA R4, R15, R4, 0.13980610668659210205 ;  /* 0x3e0f29550f047423 */ /* 0x000fc80000000004 */
[----:B------:R-:W-:-:S04]  /*0870*/  FFMA R4, R15, R4, -0.16684235632419586182 ;  /* 0xbe2ad8b90f047423 */ /* 0x000fc80000000004 */
[----:B------:R-:W-:-:S04]  /*0880*/  FFMA R4, R15, R4, 0.20012299716472625732 ;  /* 0x3e4ced0b0f047423 */ /* 0x000fc80000000004 */
[----:B------:R-:W-:-:S04]  /*0890*/  FFMA R4, R15, R4, -0.24999669194221496582 ;  /* 0xbe7fff220f047423 */ /* 0x000fc80000000004 */
[----:B------:R-:W-:-:S04]  /*08a0*/  FFMA R4, R15, R4, 0.33333182334899902344 ;  /* 0x3eaaaa780f047423 */ /* 0x000fc80000000004 */
[C---:B------:R-:W-:Y:S01]  /*08b0*/  FFMA R16, R15.reuse, R4, -0.5 ;  /* 0xbf0000000f107423 */ /* 0x040fe20000000004 */
[----:B------:R-:W-:Y:S02]  /*08c0*/  I2FP.F32.S32 R4, R17 ;  /* 0x0000001100047245 */ /* 0x000fe40000201400 */
[----:B------:R-:W-:Y:S01]  /*08d0*/  MOV R17, 0x7f800000 ;  /* 0x7f80000000117802 */ /* 0x000fe20000000f00 */
[C---:B------:R-:W-:Y:S02]  /*08e0*/  FMUL R16, R15.reuse, R16 ;  /* 0x000000100f107220 */ /* 0x040fe40000400000 */
[----:B------:R-:W-:Y:S02]  /*08f0*/  FFMA R4, R4, 1.1920928955078125e-07, RZ ;  /* 0x3400000004047823 */ /* 0x000fe400000000ff */
[----:B------:R-:W-:-:S04]  /*0900*/  FFMA R15, R15, R16, R15 ;  /* 0x000000100f0f7223 */ /* 0x000fc8000000000f */
[----:B------:R-:W-:Y:S01]  /*0910*/  FFMA R4, R4, 0.69314718246459960938, R15 ;  /* 0x3f31721804047823 */ /* 0x000fe2000000000f */
[----:B------:R-:W-:-:S04]  /*0920*/  @P0 FFMA R4, R14, R17, +INF ;  /* 0x7f8000000e040423 */ /* 0x000fc80000000011 */
[----:B-1----:R-:W-:-:S05]  /*0930*/  FADD R13, R13, -R4 ;  /* 0x800000040d0d7221 */ /* 0x002fca0000000000 */
[----:B------:R0:W-:Y:S02]  /*0940*/  STS [UR4], R13 ;  /* 0x0000000dff007988 */ /* 0x0001e40008000804 */
.L_x_23:
[----:B------:R-:W-:Y:S01]  /*0950*/  FSETP.GT.AND P0, PT, R18, 0.5, PT ;  /* 0x3f0000001200780b */ /* 0x000fe20003f04000 */
[----:B------:R-:W-:-:S12]  /*0960*/  @!P6 BRA `(.L_x_24) ;  /* 0x000000000060e947 */ /* 0x000fd80003800000 */
[----:B------:R-:W-:Y:S01]  /*0970*/  FMNMX R4, R3, 1.0000000116860974231e-07, !PT ;  /* 0x33d6bf9503047809 */ /* 0x000fe20007800000 */
[----:B------:R-:W-:-:S03]  /*0980*/  HFMA2 R15, -RZ, RZ, 1.5048828125, 33.21875 ;  /* 0x3e055027ff0f7431 */ /* 0x000fc600000001ff */
[C---:B------:R-:W-:Y:S02]  /*0990*/  IADD3 R3, PT, PT, R4.reuse, -0x3f2aaaab, RZ ;  /* 0xc0d5555504037810 */ /* 0x040fe40007ffe0ff */
[----:B------:R-:W-:Y:S02]  /*09a0*/  ISETP.GT.U32.AND P6, PT, R4, 0x7f7fffff, PT ;  /* 0x7f7fffff0400780c */ /* 0x000fe40003fc4070 */
[----:B------:R-:W-:-:S04]  /*09b0*/  LOP3.LUT R3, R3, 0xff800000, RZ, 0xc0, !PT ;  /* 0xff80000003037812 */ /* 0x000fc800078ec0ff */
[-C--:B------:R-:W-:Y:S02]  /*09c0*/  IADD3 R14, PT, PT, R4, -R3.reuse, RZ ;  /* 0x80000003040e7210 */ /* 0x080fe40007ffe0ff */
[----:B------:R-:W-:-:S03]  /*09d0*/  I2FP.F32.S32 R3, R3 ;  /* 0x0000000300037245 */ /* 0x000fc60000201400 */
[----:B------:R-:W-:Y:S02]  /*09e0*/  FADD R14, R14, -1 ;  /* 0xbf8000000e0e7421 */ /* 0x000fe40000000000 */
[----:B------:R-:W-:Y:S02]  /*09f0*/  FFMA R3, R3, 1.1920928955078125e-07, RZ ;  /* 0x3400000003037823 */ /* 0x000fe400000000ff */
[----:B------:R-:W-:-:S04]  /*0a00*/  FFMA R15, R14, -R15, 0.14084610342979431152 ;  /* 0x3e1039f60e0f7423 */ /* 0x000fc8000000080f */
[----:B------:R-:W-:-:S04]  /*0a10*/  FFMA R15, R14, R15, -0.12148627638816833496 ;  /* 0xbdf8cdcc0e0f7423 */ /* 0x000fc8000000000f */
[----:B------:R-:W-:-:S04]  /*0a20*/  FFMA R15, R14, R15, 0.13980610668659210205 ;  /* 0x3e0f29550e0f7423 */ /* 0x000fc8000000000f */
[----:B------:R-:W-:-:S04]  /*0a30*/  FFMA R15, R14, R15, -0.16684235632419586182 ;  /* 0xbe2ad8b90e0f7423 */ /* 0x000fc8000000000f */
[----:B------:R-:W-:-:S04]  /*0a40*/  FFMA R15, R14, R15, 0.20012299716472625732 ;  /* 0x3e4ced0b0e0f7423 */ /* 0x000fc8000000000f */
[----:B------:R-:W-:-:S04]  /*0a50*/  FFMA R15, R14, R15, -0.24999669194221496582 ;  /* 0xbe7fff220e0f7423 */ /* 0x000fc8000000000f */
[----:B------:R-:W-:-:S04]  /*0a60*/  FFMA R15, R14, R15, 0.33333182334899902344 ;  /* 0x3eaaaa780e0f7423 */ /* 0x000fc8000000000f */
[----:B------:R-:W-:-:S04]  /*0a70*/  FFMA R15, R14, R15, -0.5 ;  /* 0xbf0000000e0f7423 */ /* 0x000fc8000000000f */
[----:B------:R-:W-:-:S04]  /*0a80*/  FMUL R15, R14, R15 ;  /* 0x0000000f0e0f7220 */ /* 0x000fc80000400000 */
[----:B------:R-:W-:Y:S01]  /*0a90*/  FFMA R14, R14, R15, R14 ;  /* 0x0000000f0e0e7223 */ /* 0x000fe2000000000e */
[----:B------:R-:W-:-:S03]  /*0aa0*/  MOV R15, 0x7f800000 ;  /* 0x7f800000000f7802 */ /* 0x000fc60000000f00 */
[----:B------:R-:W-:Y:S02]  /*0ab0*/  FFMA R14, R3, 0.69314718246459960938, R14 ;  /* 0x3f317218030e7823 */ /* 0x000fe4000000000e */
[----:B------:R-:W-:-:S04]  /*0ac0*/  @P6 FFMA R14, R4, R15, +INF ;  /* 0x7f800000040e6423 */ /* 0x000fc8000000000f */
[----:B01----:R-:W-:-:S05]  /*0ad0*/  FADD R13, R13, -R14 ;  /* 0x8000000e0d0d7221 */ /* 0x003fca0000000000 */
[----:B------:R2:W-:Y:S02]  /*0ae0*/  STS [UR4], R13 ;  /* 0x0000000dff007988 */ /* 0x0005e40008000804 */
.L_x_24:
[----:B------:R-:W-:Y:S01]  /*0af0*/  FSETP.GT.AND P6, PT, R21, 0.5, PT ;  /* 0x3f0000001500780b */ /* 0x000fe20003fc4000 */
[----:B------:R-:W-:-:S12]  /*0b00*/  @!P5 BRA `(.L_x_25) ;  /* 0x000000000060d947 */ /* 0x000fd80003800000 */
[----:B------:R-:W-:Y:S01]  /*0b10*/  FMNMX R5, R5, 1.0000000116860974231e-07, !PT ;  /* 0x33d6bf9505057809 */ /* 0x000fe20007800000 */
[----:B------:R-:W-:-:S03]  /*0b20*/  HFMA2 R15, -RZ, RZ, 1.5048828125, 33.21875 ;  /* 0x3e055027ff0f7431 */ /* 0x000fc600000001ff */
[C---:B------:R-:W-:Y:S02]  /*0b30*/  IADD3 R3, PT, PT, R5.reuse, -0x3f2aaaab, RZ ;  /* 0xc0d5555505037810 */ /* 0x040fe40007ffe0ff */
[----:B------:R-:W-:Y:S02]  /*0b40*/  ISETP.GT.U32.AND P5, PT, R5, 0x7f7fffff, PT ;  /* 0x7f7fffff0500780c */ /* 0x000fe40003fa4070 */
[----:B------:R-:W-:-:S04]  /*0b50*/  LOP3.LUT R4, R3, 0xff800000, RZ, 0xc0, !PT ;  /* 0xff80000003047812 */ /* 0x000fc800078ec0ff */
        /* <DEDUP_REMOVED lines=17> */
[----:B012---:R-:W-:-:S05]  /*0c70*/  FADD R13, R13, -R14 ;  /* 0x8000000e0d0d7221 */ /* 0x007fca0000000000 */
[----:B------:R3:W-:Y:S02]  /*0c80*/  STS [UR4], R13 ;  /* 0x0000000dff007988 */ /* 0x0007e40008000804 */
.L_x_25:
        /* <DEDUP_REMOVED lines=24> */
[----:B0123--:R-:W-:-:S05]  /*0e10*/  FADD R13, R13, -R4 ;  /* 0x800000040d0d7221 */ /* 0x00ffca0000000000 */
[----:B------:R4:W-:Y:S02]  /*0e20*/  STS [UR4], R13 ;  /* 0x0000000dff007988 */ /* 0x0009e40008000804 */
.L_x_26:
[----:B------:R-:W-:Y:S05]  /*0e30*/  @!P3 BRA `(.L_x_27) ;  /* 0x000000000060b947 */ /* 0x000fea0003800000 */
[----:B------:R-:W-:Y:S01]  /*0e40*/  FMNMX R7, R7, 1.0000000116860974231e-07, !PT ;  /* 0x33d6bf9507077809 */ /* 0x000fe20007800000 */
[----:B------:R-:W-:-:S03]  /*0e50*/  HFMA2 R6, -RZ, RZ, 1.5048828125, 33.21875 ;  /* 0x3e055027ff067431 */ /* 0x000fc600000001ff */
[C---:B------:R-:W-:Y:S02]  /*0e60*/  IADD3 R3, PT, PT, R7.reuse, -0x3f2aaaab, RZ ;  /* 0xc0d5555507037810 */ /* 0x040fe40007ffe0ff */
[----:B------:R-:W-:Y:S02]  /*0e70*/  ISETP.GT.U32.AND P3, PT, R7, 0x7f7fffff, PT ;  /* 0x7f7fffff0700780c */ /* 0x000fe40003f64070 */
[----:B------:R-:W-:-:S04]  /*0e80*/  LOP3.LUT R4, R3, 0xff800000, RZ, 0xc0, !PT ;  /* 0xff80000003047812 */ /* 0x000fc800078ec0ff */
[----:B------:R-:W-:-:S05]  /*0e90*/  IADD3 R3, PT, PT, R7, -R4, RZ ;  /* 0x8000000407037210 */ /* 0x000fca0007ffe0ff */
[----:B------:R-:W-:Y:S01]  /*0ea0*/  FADD R5, R3, -1 ;  /* 0xbf80000003057421 */ /* 0x000fe20000000000 */
[----:B------:R-:W-:Y:S02]  /*0eb0*/  I2FP.F32.S32 R3, R4 ;  /* 0x0000000400037245 */ /* 0x000fe40000201400 */
[----:B------:R-:W-:Y:S01]  /*0ec0*/  MOV R4, 0x7f800000 ;  /* 0x7f80000000047802 */ /* 0x000fe20000000f00 */
[----:B------:R-:W-:Y:S02]  /*0ed0*/  FFMA R6, R5, -R6, 0.14084610342979431152 ;  /* 0x3e1039f605067423 */ /* 0x000fe40000000806 */
[----:B------:R-:W-:Y:S02]  /*0ee0*/  FFMA R3, R3, 1.1920928955078125e-07, RZ ;  /* 0x3400000003037823 */ /* 0x000fe400000000ff */
        /* <DEDUP_REMOVED lines=8> */
[----:B------:R-:W-:-:S04]  /*0f70*/  FFMA R6, R5, R6, R5 ;  /* 0x0000000605067223 */ /* 0x000fc80000000005 */
[----:B------:R-:W-:Y:S01]  /*0f80*/  FFMA R6, R3, 0.69314718246459960938, R6 ;  /* 0x3f31721803067823 */ /* 0x000fe20000000006 */
[----:B------:R-:W-:-:S04]  /*0f90*/  @P3 FFMA R6, R7, R4, +INF ;  /* 0x7f80000007063423 */ /* 0x000fc80000000004 */
[----:B01234-:R-:W-:-:S05]  /*0fa0*/  FADD R13, R13, -R6 ;  /* 0x800000060d0d7221 */ /* 0x01ffca0000000000 */
[----:B------:R0:W-:Y:S02]  /*0fb0*/  STS [UR4], R13 ;  /* 0x0000000dff007988 */ /* 0x0001e40008000804 */
.L_x_27:
[----:B------:R-:W-:Y:S05]  /*0fc0*/  @!P2 BRA `(.L_x_28) ;  /* 0x000000000060a947 */ /* 0x000fea0003800000 */
        /* <DEDUP_REMOVED lines=22> */
[----:B01234-:R-:W-:-:S05]  /*1130*/  FADD R13, R13, -R4 ;  /* 0x800000040d0d7221 */ /* 0x01ffca0000000000 */
[----:B------:R0:W-:Y:S02]  /*1140*/  STS [UR4], R13 ;  /* 0x0000000dff007988 */ /* 0x0001e40008000804 */
.L_x_28:
        /* <DEDUP_REMOVED lines=25> */
.L_x_29:
        /* <DEDUP_REMOVED lines=25> */
.L_x_30:
        /* <DEDUP_REMOVED lines=25> */
.L_x_31:
        /* <DEDUP_REMOVED lines=23> */
[----:B-1----:R-:W-:-:S05]  /*1770*/  FADD R4, -R4, R13 ;  /* 0x0000000d04047221 */ /* 0x002fca0000000100 */
[----:B------:R1:W-:Y:S02]  /*1780*/  STS [UR4], R4 ;  /* 0x00000004ff007988 */ /* 0x0003e40008000804 */
.L_x_22:
[----:B------:R-:W-:Y:S05]  /*1790*/  BSYNC.RECONVERGENT B0 ;  /* 0x0000000000007941 */ /* 0x000fea0003800200 */
.L_x_21:
[----:B------:R-:W5:Y:S01]  /*17a0*/  LDCU UR4, c[0x0][0x360] ;  /* 0x00006c00ff0477ac */ /* 0x000f620008000800 */
[----:B------:R-:W0:Y:S01]  /*17b0*/  S2R R8, SR_TID.X ;  /* 0x0000000000087919 */ /* 0x000e220000002100 */
[----:B------:R-:W-:Y:S01]  /*17c0*/  BAR.SYNC.DEFER_BLOCKING 0x0 ;  /* 0x0000000000007b1d */ /* 0x000fe20000010000 */
[----:B-----5:R-:W-:-:S09]  /*17d0*/  UISETP.GE.U32.AND UP0, UPT, UR4, 0x2, UPT ;  /* 0x000000020400788c */ /* 0x020fd2000bf06070 */
[----:B------:R-:W-:Y:S05]  /*17e0*/  BRA.U !UP0, `(.L_x_32) ;  /* 0x0000000108507547 */ /* 0x000fea000b800000 */
[----:B------:R-:W-:-:S07]  /*17f0*/  MOV R3, UR4 ;  /* 0x0000000400037c02 */ /* 0x000fce0008000f00 */
.L_x_35:
[----:B------:R-:W-:Y:S01]  /*1800*/  SHF.R.U32.HI R9, RZ, 0x1, R3 ;  /* 0x00000001ff097819 */ /* 0x000fe20000011603 */
[----:B------:R-:W-:Y:S03]  /*1810*/  BSSY.RECONVERGENT B0, `(.L_x_33) ;  /* 0x000000d000007945 */ /* 0x000fe60003800200 */
[----:B0-----:R-:W-:-:S13]  /*1820*/  ISETP.GE.U32.AND P0, PT, R8, R9, PT ;  /* 0x000000090800720c */ /* 0x001fda0003f06070 */
[----:B------:R-:W-:Y:S05]  /*1830*/  @P0 BRA `(.L_x_34) ;  /* 0x0000000000280947 */ /* 0x000fea0003800000 */
[C---:B-1----:R-:W-:Y:S01]  /*1840*/  LEA R4, R9.reuse, R0, 0x2 ;  /* 0x0000000009047211 */ /* 0x042fe200078e10ff */
[----:B------:R-:W-:Y:S01]  /*1850*/  LDS R5, [R0] ;  /* 0x0000000000057984 */ /* 0x000fe20000000800 */
[----:B------:R-:W-:-:S04]  /*1860*/  LEA R6, R9, R2, 0x2 ;  /* 0x0000000209067211 */ /* 0x000fc800078e10ff */
[----:B------:R-:W0:Y:S02]  /*1870*/  LDS R4, [R4] ;  /* 0x0000000004047984 */ /* 0x000e240000000800 */
[----:B0-----:R-:W-:-:S05]  /*1880*/  FADD R5, R4, R5 ;  /* 0x0000000504057221 */ /* 0x001fca0000000000 */
[----:B------:R-:W-:Y:S04]  /*1890*/  STS [R0], R5 ;  /* 0x0000000500007388 */ /* 0x000fe80000000800 */
[----:B------:R-:W-:Y:S04]  /*18a0*/  LDS R6, [R6] ;  /* 0x0000000006067984 */ /* 0x000fe80000000800 */
[----:B------:R-:W0:Y:S02]  /*18b0*/  LDS R7, [R2] ;  /* 0x0000000002077984 */ /* 0x000e240000000800 */
[----:B0-----:R-:W-:-:S05]  /*18c0*/  IADD3 R7, PT, PT, R6, R7, RZ ;  /* 0x0000000706077210 */ /* 0x001fca0007ffe0ff */
[----:B------:R0:W-:Y:S02]  /*18d0*/  STS [R2], R7 ;  /* 0x0000000702007388 */ /* 0x0001e40000000800 */
.L_x_34:
[----:B------:R-:W-:Y:S05]  /*18e0*/  BSYNC.RECONVERGENT B0 ;  /* 0x0000000000007941 */ /* 0x000fea0003800200 */
.L_x_33:
[----:B------:R-:W-:Y:S01]  /*18f0*/  BAR.SYNC.DEFER_BLOCKING 0x0 ;  /* 0x0000000000007b1d */ /* 0x000fe20000010000 */
[----:B------:R-:W-:Y:S02]  /*1900*/  ISETP.GT.U32.AND P0, PT, R3, 0x3, PT ;  /* 0x000000030300780c */ /* 0x000fe40003f04070 */
[----:B------:R-:W-:-:S11]  /*1910*/  MOV R3, R9 ;  /* 0x0000000900037202 */ /* 0x000fd60000000f00 */
[----:B------:R-:W-:Y:S05]  /*1920*/  @P0 BRA `(.L_x_35) ;  /* 0xfffffffc00b40947 */ /* 0x000fea000383ffff */
.L_x_32:
[----:B0-----:R-:W-:-:S13]  /*1930*/  ISETP.NE.AND P0, PT, R8, RZ, PT ;  /* 0x000000ff0800720c */ /* 0x001fda0003f05270 */
[----:B------:R-:W-:Y:S05]  /*1940*/  @P0 EXIT ;  /* 0x000000000000094d */ /* 0x000fea0003800000 */
[----:B------:R-:W0:Y:S01]  /*1950*/  S2UR UR5, SR_CgaCtaId ;  /* 0x00000000000579c3 */ /* 0x000e220000008800 */
[----:B------:R-:W-:-:S07]  /*1960*/  UMOV UR4, 0x400 ;  /* 0x0000040000047882 */ /* 0x000fce0000000000 */
[----:B------:R-:W5:Y:S08]  /*1970*/  LDC.64 R2, c[0x0][0x390] ;  /* 0x0000e400ff027b82 */ /* 0x000f700000000a00 */
[----:B-1----:R-:W1:Y:S01]  /*1980*/  LDC.64 R4, c[0x0][0x398] ;  /* 0x0000e600ff047b82 */ /* 0x002e620000000a00 */
[----:B0-----:R-:W-:-:S09]  /*1990*/  ULEA UR4, UR5, UR4, 0x18 ;  /* 0x0000000405047291 */ /* 0x001fd2000f8ec0ff */
[----:B------:R-:W5:Y:S04]  /*19a0*/  LDS R7, [UR4] ;  /* 0x00000004ff077984 */ /* 0x000f680008000800 */
[----:B------:R-:W1:Y:S04]  /*19b0*/  LDS R9, [UR4+0x400] ;  /* 0x00040004ff097984 */ /* 0x000e680008000800 */
[----:B-----5:R-:W-:Y:S04]  /*19c0*/  REDG.E.ADD.F32.FTZ.RN.STRONG.GPU desc[UR6][R2.64], R7 ;  /* 0x00000007020079a6 */ /* 0x020fe8000c12f306 */
[----:B-1----:R-:W-:Y:S01]  /*19d0*/  REDG.E.ADD.STRONG.GPU desc[UR6][R4.64], R9 ;  /* 0x000000090400798e */ /* 0x002fe2000c12e106 */
[----:B------:R-:W-:Y:S05]  /*19e0*/  EXIT ;  /* 0x000000000000794d */ /* 0x000fea0003800000 */
.L_x_36:
        /* <DEDUP_REMOVED lines=9> */
.L_x_72:


//--------------------- .text._Z18batchSoftmaxKernelPfii --------------------------
	.section	.text._Z18batchSoftmaxKernelPfii,"ax",@progbits
	.align	128
        .global         _Z18batchSoftmaxKernelPfii
        .type           _Z18batchSoftmaxKernelPfii,@function
        .size           _Z18batchSoftmaxKernelPfii,(.L_x_69 - _Z18batchSoftmaxKernelPfii)
        .other          _Z18batchSoftmaxKernelPfii,@"STO_CUDA_ENTRY STV_DEFAULT"
_Z18batchSoftmaxKernelPfii:
.text._Z18batchSoftmaxKernelPfii:
[----:B------:R-:W-:Y:S08]  /*0000*/  LDC R1, c[0x0][0x37c] ;  /* 0x0000df00ff017b82 */ /* 0x000ff00000000800 */
[----:B------:R-:W0:Y:S08]  /*0010*/  S2UR UR4, SR_CTAID.X ;  /* 0x00000000000479c3 */ /* 0x000e300000002500 */
[----:B------:R-:W0:Y:S02]  /*0020*/  LDC R0, c[0x0][0x38c] ;  /* 0x0000e300ff007b82 */ /* 0x000e240000000800 */
[----:B0-----:R-:W-:-:S13]  /*0030*/  ISETP.LE.AND P0, PT, R0, UR4, PT ;  /* 0x0000000400007c0c */ /* 0x001fda000bf03270 */
[----:B------:R-:W-:Y:S05]  /*0040*/  @P0 EXIT ;  /* 0x000000000000094d */ /* 0x000fea0003800000 */
[----:B------:R-:W0:Y:S01]  /*0050*/  S2R R7, SR_TID.X ;  /* 0x0000000000077919 */ /* 0x000e220000002100 */
[----:B------:R-:W1:Y:S01]  /*0060*/  LDC R8, c[0x0][0x388] ;  /* 0x0000e200ff087b82 */ /* 0x000e620000000800 */
[----:B------:R-:W2:Y:S01]  /*0070*/  LDCU.64 UR8, c[0x0][0x358] ;  /* 0x00006b00ff0877ac */ /* 0x000ea20008000a00 */
[----:B------:R-:W-:Y:S01]  /*0080*/  BSSY.RECONVERGENT B0, `(.L_x_37) ;  /* 0x0000010000007945 */ /* 0x000fe20003800200 */
[----:B------:R-:W-:-:S05]  /*0090*/  IMAD.MOV.U32 R0, RZ, RZ, -0x800000 ;  /* 0xff800000ff007424 */ /* 0x000fca00078e00ff */
[----:B------:R-:W3:Y:S01]  /*00a0*/  LDC.64 R4, c[0x0][0x380] ;  /* 0x0000e000ff047b82 */ /* 0x000ee20000000a00 */
[----:B-1----:R-:W-:Y:S01]  /*00b0*/  IMAD R3, R8, UR4, RZ ;  /* 0x0000000408037c24 */ /* 0x002fe2000f8e02ff */
[----:B0-----:R-:W-:-:S03]  /*00c0*/  ISETP.GE.AND P0, PT, R7, R8, PT ;  /* 0x000000080700720c */ /* 0x001fc60003f06270 */
[----:B---3--:R-:W-:-:S10]  /*00d0*/  IMAD.WIDE R4, R3, 0x4, R4 ;  /* 0x0000000403047825 */ /* 0x008fd400078e0204 */
[----:B--2---:R-:W-:Y:S05]  /*00e0*/  @P0 BRA `(.L_x_38) ;  /* 0x0000000000240947 */ /* 0x004fea0003800000 */
[----:B------:R-:W0:Y:S01]  /*00f0*/  LDC R6, c[0x0][0x360] ;  /* 0x0000d800ff067b82 */ /* 0x000e220000000800 */
[----:B------:R-:W-:Y:S02]  /*0100*/  IMAD.MOV.U32 R0, RZ, RZ, -0x800000 ;  /* 0xff800000ff007424 */ /* 0x000fe400078e00ff */
[----:B------:R-:W-:-:S07]  /*0110*/  IMAD.MOV.U32 R9, RZ, RZ, R7 ;  /* 0x000000ffff097224 */ /* 0x000fce00078e0007 */
.L_x_39:
[----:B------:R-:W-:-:S06]  /*0120*/  IMAD.WIDE R2, R9, 0x4, R4 ;  /* 0x0000000409027825 */ /* 0x000fcc00078e0204 */
[----:B------:R-:W2:Y:S01]  /*0130*/  LDG.E R3, desc[UR8][R2.64] ;  /* 0x0000000802037981 */ /* 0x000ea2000c1e1900 */
[----:B0-----:R-:W-:-:S05]  /*0140*/  IMAD.IADD R9, R6, 0x1, R9 ;  /* 0x0000000106097824 */ /* 0x001fca00078e0209 */
[----:B------:R-:W-:Y:S02]  /*0150*/  ISETP.GE.AND P0, PT, R9, R8, PT ;  /* 0x000000080900720c */ /* 0x000fe40003f06270 */
[----:B--2---:R-:W-:-:S11]  /*0160*/  FMNMX R0, R3, R0, !PT ;  /* 0x0000000003007209 */ /* 0x004fd60007800000 */
[----:B------:R-:W-:Y:S05]  /*0170*/  @!P0 BRA `(.L_x_39) ;  /* 0xfffffffc00e88947 */ /* 0x000fea000383ffff */
.L_x_38:
[----:B------:R-:W-:Y:S05]  /*0180*/  BSYNC.RECONVERGENT B0 ;  /* 0x0000000000007941 */ /* 0x000fea0003800200 */
.L_x_37:
[----:B------:R-:W0:Y:S01]  /*0190*/  S2UR UR5, SR_CgaCtaId ;  /* 0x00000000000579c3 */ /* 0x000e220000008800 */
[----:B------:R-:W-:Y:S01]  /*01a0*/  UMOV UR4, 0x400 ;  /* 0x0000040000047882 */ /* 0x000fe20000000000 */
[----:B------:R-:W1:Y:S01]  /*01b0*/  LDCU UR6, c[0x0][0x360] ;  /* 0x00006c00ff0677ac */ /* 0x000e620008000800 */
[----:B------:R-:W-:Y:S01]  /*01c0*/  IMAD.MOV.U32 R6, RZ, RZ, RZ ;  /* 0x000000ffff067224 */ /* 0x000fe200078e00ff */
[----:B------:R-:W2:Y:S01]  /*01d0*/  LDCU UR7, c[0x0][0x388] ;  /* 0x00007100ff0777ac */ /* 0x000ea20008000800 */
[----:B-1----:R-:W-:Y:S02]  /*01e0*/  UISETP.GE.U32.AND UP0, UPT, UR6, 0x2, UPT ;  /* 0x000000020600788c */ /* 0x002fe4000bf06070 */
[----:B0-----:R-:W-:Y:S01]  /*01f0*/  ULEA UR4, UR5, UR4, 0x18 ;  /* 0x0000000405047291 */ /* 0x001fe2000f8ec0ff */
[----:B--2---:R-:W-:-:S05]  /*0200*/  ISETP.GE.AND P1, PT, R7, UR7, PT ;  /* 0x0000000707007c0c */ /* 0x004fca000bf26270 */
[----:B------:R-:W-:-:S05]  /*0210*/  LEA R9, R7, UR4, 0x2 ;  /* 0x0000000407097c11 */ /* 0x000fca000f8e10ff */
[----:B------:R0:W-:Y:S01]  /*0220*/  STS [R9], R0 ;  /* 0x0000000009007388 */ /* 0x0001e20000000800 */
[----:B------:R-:W-:Y:S06]  /*0230*/  BAR.SYNC.DEFER_BLOCKING 0x0 ;  /* 0x0000000000007b1d */ /* 0x000fec0000010000 */
[----:B------:R-:W-:Y:S05]  /*0240*/  BRA.U !UP0, `(.L_x_40) ;  /* 0x0000000108307547 */ /* 0x000fea000b800000 */
[----:B0-----:R-:W-:-:S07]  /*0250*/  IMAD.U32 R0, RZ, RZ, UR6 ;  /* 0x00000006ff007e24 */ /* 0x001fce000f8e00ff */
.L_x_41:
[----:B------:R-:W-:-:S04]  /*0260*/  SHF.R.U32.HI R8, RZ, 0x1, R0 ;  /* 0x00000001ff087819 */ /* 0x000fc80000011600 */
[----:B------:R-:W-:-:S13]  /*0270*/  ISETP.GE.U32.AND P0, PT, R7, R8, PT ;  /* 0x000000080700720c */ /* 0x000fda0003f06070 */
[----:B------:R-:W-:Y:S01]  /*0280*/  @!P0 IMAD R3, R8, 0x4, R9 ;  /* 0x0000000408038824 */ /* 0x000fe200078e0209 */
[----:B------:R-:W-:Y:S05]  /*0290*/  @!P0 LDS R2, [R9] ;  /* 0x0000000009028984 */ /* 0x000fea0000000800 */
[----:B------:R-:W0:Y:S02]  /*02a0*/  @!P0 LDS R3, [R3] ;  /* 0x0000000003038984 */ /* 0x000e240000000800 */
[----:B0-----:R-:W-:-:S05]  /*02b0*/  @!P0 FMNMX R2, R2, R3, !PT ;  /* 0x0000000302028209 */ /* 0x001fca0007800000 */
[----:B------:R1:W-:Y:S01]  /*02c0*/  @!P0 STS [R9], R2 ;  /* 0x0000000209008388 */ /* 0x0003e20000000800 */
[----:B------:R-:W-:Y:S01]  /*02d0*/  BAR.SYNC.DEFER_BLOCKING 0x0 ;  /* 0x0000000000007b1d */ /* 0x000fe20000010000 */
[----:B------:R-:W-:Y:S01]  /*02e0*/  ISETP.GT.U32.AND P0, PT, R0, 0x3, PT ;  /* 0x000000030000780c */ /* 0x000fe20003f04070 */
[----:B------:R-:W-:-:S12]  /*02f0*/  IMAD.MOV.U32 R0, RZ, RZ, R8 ;  /* 0x000000ffff007224 */ /* 0x000fd800078e0008 */
[----:B-1----:R-:W-:Y:S05]  /*0300*/  @P0 BRA `(.L_x_41) ;  /* 0xfffffffc00d40947 */ /* 0x002fea000383ffff */
.L_x_40:
[----:B------:R-:W-:Y:S04]  /*0310*/  BSSY.RECONVERGENT B0, `(.L_x_42) ;  /* 0x000001a000007945 */ /* 0x000fe80003800200 */
[----:B------:R-:W-:Y:S05]  /*0320*/  @P1 BRA `(.L_x_43) ;  /* 0x0000000000601947 */ /* 0x000fea0003800000 */
[----:B------:R-:W1:Y:S01]  /*0330*/  S2UR UR5, SR_CgaCtaId ;  /* 0x00000000000579c3 */ /* 0x000e620000008800 */
[----:B------:R-:W-:Y:S01]  /*0340*/  UMOV UR4, 0x400 ;  /* 0x0000040000047882 */ /* 0x000fe20000000000 */
[----:B------:R-:W-:Y:S01]  /*0350*/  IMAD.MOV.U32 R6, RZ, RZ, RZ ;  /* 0x000000ffff067224 */ /* 0x000fe200078e00ff */
[----:B0-----:R-:W-:Y:S01]  /*0360*/  MOV R9, R7 ;  /* 0x0000000700097202 */ /* 0x001fe20000000f00 */
[----:B-1----:R-:W-:-:S09]  /*0370*/  ULEA UR4, UR5, UR4, 0x18 ;  /* 0x0000000405047291 */ /* 0x002fd2000f8ec0ff */
[----:B------:R-:W0:Y:S03]  /*0380*/  LDS R0, [UR4] ;  /* 0x00000004ff007984 */ /* 0x000e260008000800 */
.L_x_44:
[----:B-1----:R-:W-:-:S05]  /*0390*/  IMAD.WIDE R2, R9, 0x4, R4 ;  /* 0x0000000409027825 */ /* 0x002fca00078e0204 */
[----:B------:R-:W0:Y:S01]  /*03a0*/  LDG.E R11, desc[UR8][R2.64] ;  /* 0x00000008020b7981 */ /* 0x000e22000c1e1900 */
[----:B------:R-:W-:Y:S02]  /*03b0*/  IMAD.MOV.U32 R8, RZ, RZ, 0x3bbb989d ;  /* 0x3bbb989dff087424 */ /* 0x000fe400078e00ff */
[----:B------:R-:W-:Y:S02]  /*03c0*/  IMAD.MOV.U32 R13, RZ, RZ, 0x437c0000 ;  /* 0x437c0000ff0d7424 */ /* 0x000fe400078e00ff */
[----:B------:R-:W-:-:S05]  /*03d0*/  VIADD R9, R9, UR6 ;  /* 0x0000000609097c36 */ /* 0x000fca0008000000 */
[----:B------:R-:W-:Y:S01]  /*03e0*/  ISETP.GE.AND P0, PT, R9, UR7, PT ;  /* 0x0000000709007c0c */ /* 0x000fe2000bf06270 */
[----:B0-----:R-:W-:-:S04]  /*03f0*/  FADD R11, -R0, R11 ;  /* 0x0000000b000b7221 */ /* 0x001fc80000000100 */
[----:B------:R-:W-:-:S04]  /*0400*/  FFMA.SAT R8, R11, R8, 0.5 ;  /* 0x3f0000000b087423 */ /* 0x000fc80000002008 */
[----:B------:R-:W-:-:S04]  /*0410*/  FFMA.RM R8, R8, R13, 12582913 ;  /* 0x4b40000108087423 */ /* 0x000fc8000000400d */
[C---:B------:R-:W-:Y:S01]  /*0420*/  FADD R10, R8.reuse, -12583039 ;  /* 0xcb40007f080a7421 */ /* 0x040fe20000000000 */
[----:B------:R-:W-:-:S03]  /*0430*/  IMAD.SHL.U32 R8, R8, 0x800000, RZ ;  /* 0x0080000008087824 */ /* 0x000fc600078e00ff */
[----:B------:R-:W-:-:S04]  /*0440*/  FFMA R10, R11, 1.4426950216293334961, -R10 ;  /* 0x3fb8aa3b0b0a7823 */ /* 0x000fc8000000080a */
[----:B------:R-:W-:-:S04]  /*0450*/  FFMA R10, R11, 1.925963033500011079e-08, R10 ;  /* 0x32a570600b0a7823 */ /* 0x000fc8000000000a */
[----:B------:R-:W0:Y:S02]  /*0460*/  MUFU.EX2 R11, R10 ;  /* 0x0000000a000b7308 */ /* 0x000e240000000800 */
[----:B0-----:R-:W-:-:S04]  /*0470*/  FMUL R11, R8, R11 ;  /* 0x0000000b080b7220 */ /* 0x001fc80000400000 */
[----:B------:R-:W-:Y:S01]  /*0480*/  FADD R6, R11, R6 ;  /* 0x000000060b067221 */ /* 0x000fe20000000000 */
[----:B------:R1:W-:Y:S01]  /*0490*/  STG.E desc[UR8][R2.64], R11 ;  /* 0x0000000b02007986 */ /* 0x0003e2000c101908 */
[----:B------:R-:W-:Y:S05]  /*04a0*/  @!P0 BRA `(.L_x_44) ;  /* 0xfffffffc00b88947 */ /* 0x000fea000383ffff */
.L_x_43:
[----:B------:R-:W-:Y:S05]  /*04b0*/  BSYNC.RECONVERGENT B0 ;  /* 0x0000000000007941 */ /* 0x000fea0003800200 */
.L_x_42:
[----:B------:R-:W2:Y:S01]  /*04c0*/  S2UR UR5, SR_CgaCtaId ;  /* 0x00000000000579c3 */ /* 0x000ea20000008800 */
[----:B------:R-:W-:Y:S01]  /*04d0*/  UMOV UR4, 0x400 ;  /* 0x0000040000047882 */ /* 0x000fe20000000000 */
[----:B------:R-:W-:Y:S02]  /*04e0*/  UISETP.GE.U32.AND UP0, UPT, UR6, 0x2, UPT ;  /* 0x000000020600788c */ /* 0x000fe4000bf06070 */
[----:B------:R-:W-:-:S04]  /*04f0*/  UIADD3 UR4, UPT, UPT, UR4, 0x400, URZ ;  /* 0x0000040004047890 */ /* 0x000fc8000fffe0ff */
[----:B--2---:R-:W-:-:S06]  /*0500*/  ULEA UR4, UR5, UR4, 0x18 ;  /* 0x0000000405047291 */ /* 0x004fcc000f8ec0ff */
[----:B------:R-:W-:-:S05]  /*0510*/  LEA R8, R7, UR4, 0x2 ;  /* 0x0000000407087c11 */ /* 0x000fca000f8e10ff */
[----:B------:R2:W-:Y:S01]  /*0520*/  STS [R8], R6 ;  /* 0x0000000608007388 */ /* 0x0005e20000000800 */
[----:B------:R-:W-:Y:S06]  /*0530*/  BAR.SYNC.DEFER_BLOCKING 0x0 ;  /* 0x0000000000007b1d */ /* 0x000fec0000010000 */
[----:B------:R-:W-:Y:S05]  /*0540*/  BRA.U !UP0, `(.L_x_45) ;  /* 0x0000000108307547 */ /* 0x000fea000b800000 */
[----:B0-----:R-:W-:-:S07]  /*0550*/  IMAD.U32 R0, RZ, RZ, UR6 ;  /* 0x00000006ff007e24 */ /* 0x001fce000f8e00ff */
.L_x_46:
[----:B--2---:R-:W-:-:S04]  /*0560*/  SHF.R.U32.HI R6, RZ, 0x1, R0 ;  /* 0x00000001ff067819 */ /* 0x004fc80000011600 */
[----:B------:R-:W-:-:S13]  /*0570*/  ISETP.GE.U32.AND P0, PT, R7, R6, PT ;  /* 0x000000060700720c */ /* 0x000fda0003f06070 */
[----:B-1----:R-:W-:Y:S01]  /*0580*/  @!P0 IMAD R2, R6, 0x4, R8 ;  /* 0x0000000406028824 */ /* 0x002fe200078e0208 */
[----:B------:R-:W-:Y:S05]  /*0590*/  @!P0 LDS R3, [R8] ;  /* 0x0000000008038984 */ /* 0x000fea0000000800 */
[----:B------:R-:W0:Y:S02]  /*05a0*/  @!P0 LDS R2, [R2] ;  /* 0x0000000002028984 */ /* 0x000e240000000800 */
[----:B0-----:R-:W-:-:S05]  /*05b0*/  @!P0 FADD R3, R2, R3 ;  /* 0x0000000302038221 */ /* 0x001fca0000000000 */
[----:B------:R3:W-:Y:S01]  /*05c0*/  @!P0 STS [R8], R3 ;  /* 0x0000000308008388 */ /* 0x0007e20000000800 */
[----:B------:R-:W-:Y:S01]  /*05d0*/  BAR.SYNC.DEFER_BLOCKING 0x0 ;  /* 0x0000000000007b1d */ /* 0x000fe20000010000 */
[----:B------:R-:W-:Y:S01]  /*05e0*/  ISETP.GT.U32.AND P0, PT, R0, 0x3, PT ;  /* 0x000000030000780c */ /* 0x000fe20003f04070 */
[----:B------:R-:W-:-:S12]  /*05f0*/  IMAD.MOV.U32 R0, RZ, RZ, R6 ;  /* 0x000000ffff007224 */ /* 0x000fd800078e0006 */
[----:B---3--:R-:W-:Y:S05]  /*0600*/  @P0 BRA `(.L_x_46) ;  /* 0xfffffffc00d40947 */ /* 0x008fea000383ffff */
.L_x_45:
[----:B------:R-:W3:Y:S02]  /*0610*/  LDCU UR4, c[0x0][0x388] ;  /* 0x00007100ff0477ac */ /* 0x000ee40008000800 */
[----:B---3--:R-:W-:-:S13]  /*0620*/  ISETP.GE.AND P0, PT, R7, UR4, PT ;  /* 0x0000000407007c0c */ /* 0x008fda000bf06270 */
[----:B------:R-:W-:Y:S05]  /*0630*/  @P0 EXIT ;  /* 0x000000000000094d */ /* 0x000fea0003800000 */
[----:B------:R-:W3:Y:S01]  /*0640*/  S2UR UR5, SR_CgaCtaId ;  /* 0x00000000000579c3 */ /* 0x000ee20000008800 */
[----:B------:R-:W-:Y:S02]  /*0650*/  UMOV UR4, 0x400 ;  /* 0x0000040000047882 */ /* 0x000fe40000000000 */
[----:B---3--:R-:W-:-:S09]  /*0660*/  ULEA UR4, UR5, UR4, 0x18 ;  /* 0x0000000405047291 */ /* 0x008fd2000f8ec0ff */
[----:B-1----:R-:W1:Y:S02]  /*0670*/  LDS R3, [UR4+0x400] ;  /* 0x00040004ff037984 */ /* 0x002e640008000800 */
[----:B------:R-:W3:Y:S02]  /*0680*/  LDCU UR4, c[0x0][0x388] ;  /* 0x00007100ff0477ac */ /* 0x000ee40008000800 */
.L_x_49:
[----:B0-2---:R-:W-:-:S05]  /*0690*/  IMAD.WIDE R8, R7, 0x4, R4 ;  /* 0x0000000407087825 */ /* 0x005fca00078e0204 */
[----:B------:R-:W2:Y:S01]  /*06a0*/  LDG.E R0, desc[UR8][R8.64] ;  /* 0x0000000808007981 */ /* 0x000ea2000c1e1900 */
[----:B-1----:R-:W0:Y:S01]  /*06b0*/  MUFU.RCP R2, R3 ;  /* 0x0000000300027308 */ /* 0x002e220000001000 */
[----:B------:R-:W-:Y:S01]  /*06c0*/  BSSY.RECONVERGENT B0, `(.L_x_47) ;  /* 0x000000b000007945 */ /* 0x000fe20003800200 */
[----:B0-----:R-:W-:-:S04]  /*06d0*/  FFMA R11, -R3, R2, 1 ;  /* 0x3f800000030b7423 */ /* 0x001fc80000000102 */
[----:B------:R-:W-:Y:S02]  /*06e0*/  FFMA R11, R2, R11, R2 ;  /* 0x0000000b020b7223 */ /* 0x000fe40000000002 */
[----:B--2---:R-:W0:Y:S02]  /*06f0*/  FCHK P0, R0, R3 ;  /* 0x0000000300007302 */ /* 0x004e240000000000 */
[----:B------:R-:W-:-:S04]  /*0700*/  FFMA R2, R0, R11, RZ ;  /* 0x0000000b00027223 */ /* 0x000fc800000000ff */
[----:B------:R-:W-:-:S04]  /*0710*/  FFMA R6, -R3, R2, R0 ;  /* 0x0000000203067223 */ /* 0x000fc80000000100 */
[----:B------:R-:W-:Y:S01]  /*0720*/  FFMA R11, R11, R6, R2 ;  /* 0x000000060b0b7223 */ /* 0x000fe20000000002 */
[----:B0-----:R-:W-:Y:S06]  /*0730*/  @!P0 BRA `(.L_x_48) ;  /* 0x00000000000c8947 */ /* 0x001fec0003800000 */
[----:B------:R-:W-:-:S07]  /*0740*/  MOV R2, 0x760 ;  /* 0x0000076000027802 */ /* 0x000fce0000000f00 */
[----:B---3--:R-:W-:Y:S05]  /*0750*/  CALL.REL.NOINC `($__internal_1_$__cuda_sm3x_div_rn_noftz_f32_slowpath) ;  /* 0x00000000001c7944 */ /* 0x008fea0003c00000 */
[----:B------:R-:W-:-:S07]  /*0760*/  MOV R11, R0 ;  /* 0x00000000000b7202 */ /* 0x000fce0000000f00 */
.L_x_48:
[----:B---3--:R-:W-:Y:S05]  /*0770*/  BSYNC.RECONVERGENT B0 ;  /* 0x0000000000007941 */ /* 0x008fea0003800200 */
.L_x_47:
[----:B------:R4:W-:Y:S01]  /*0780*/  STG.E desc[UR8][R8.64], R11 ;  /* 0x0000000b08007986 */ /* 0x0009e2000c101908 */
[----:B------:R-:W-:-:S05]  /*0790*/  VIADD R7, R7, UR6 ;  /* 0x0000000607077c36 */ /* 0x000fca0008000000 */
[----:B------:R-:W-:-:S13]  /*07a0*/  ISETP.GE.AND P0, PT, R7, UR4, PT ;  /* 0x0000000407007c0c */ /* 0x000fda000bf06270 */
[----:B----4-:R-:W-:Y:S05]  /*07b0*/  @!P0 BRA `(.L_x_49) ;  /* 0xfffffffc00b48947 */ /* 0x010fea000383ffff */
[----:B------:R-:W-:Y:S05]  /*07c0*/  EXIT ;  /* 0x000000000000794d */ /* 0x000fea0003800000 */
        .weak           $__internal_1_$__cuda_sm3x_div_rn_noftz_f32_slowpath
        .type           $__internal_1_$__cuda_sm3x_div_rn_noftz_f32_slowpath,@function
        .size           $__internal_1_$__cuda_sm3x_div_rn_noftz_f32_slowpath,(.L_x_69 - $__internal_1_$__cuda_sm3x_div_rn_noftz_f32_slowpath)
$__internal_1_$__cuda_sm3x_div_rn_noftz_f32_slowpath:
[--C-:B------:R-:W-:Y:S01]  /*07d0*/  SHF.R.U32.HI R10, RZ, 0x17, R3.reuse ;  /* 0x00000017ff0a7819 */ /* 0x100fe20000011603 */
[----:B------:R-:W-:Y:S01]  /*07e0*/  BSSY.RECONVERGENT B1, `(.L_x_50) ;  /* 0x0000064000017945 */ /* 0x000fe20003800200 */
[--C-:B------:R-:W-:Y:S01]  /*07f0*/  SHF.R.U32.HI R6, RZ, 0x17, R0.reuse ;  /* 0x00000017ff067819 */ /* 0x100fe20000011600 */
[----:B------:R-:W-:Y:S01]  /*0800*/  IMAD.MOV.U32 R11, RZ, RZ, R0 ;  /* 0x000000ffff0b7224 */ /* 0x000fe200078e0000 */
        /* <DEDUP_REMOVED lines=27> */
[----:B------:R-:W-:Y:S01]  /*09c0*/  @P0 IMAD.MOV.U32 R6, RZ, RZ, RZ ;  /* 0x000000ffff060224 */ /* 0x000fe200078e00ff */
[----:B------:R-:W-:Y:S01]  /*09d0*/  @!P0 MOV R6, 0xffffffc0 ;  /* 0xffffffc000068802 */ /* 0x000fe20000000f00 */
[----:B------:R-:W-:Y:S01]  /*09e0*/  @!P0 FFMA R11, R0, 1.84467440737095516160e+19, RZ ;  /* 0x5f800000000b8823 */ /* 0x000fe200000000ff */
[----:B------:R-:W-:-:S03]  /*09f0*/  @!P1 FFMA R12, R3, 1.84467440737095516160e+19, RZ ;  /* 0x5f800000030c9823 */ /* 0x000fc600000000ff */
[----:B------:R-:W-:-:S07]  /*0a00*/  @!P1 VIADD R6, R6, 0x40 ;  /* 0x0000004006069836 */ /* 0x000fce0000000000 */
.L_x_51:
[----:B------:R-:W-:Y:S01]  /*0a10*/  LEA R13, R10, 0xc0800000, 0x17 ;  /* 0xc08000000a0d7811 */ /* 0x000fe200078eb8ff */
[----:B------:R-:W-:Y:S04]  /*0a20*/  BSSY.RECONVERGENT B2, `(.L_x_56) ;  /* 0x0000036000027945 */ /* 0x000fe80003800200 */
[----:B------:R-:W-:Y:S02]  /*0a30*/  IMAD.IADD R13, R12, 0x1, -R13 ;  /* 0x000000010c0d7824 */ /* 0x000fe400078e0a0d */
[----:B------:R-:W-:Y:S02]  /*0a40*/  VIADD R12, R16, 0xffffff81 ;  /* 0xffffff81100c7836 */ /* 0x000fe40000000000 */
[----:B------:R-:W0:Y:S01]  /*0a50*/  MUFU.RCP R14, R13 ;  /* 0x0000000d000e7308 */ /* 0x000e220000001000 */
[----:B------:R-:W-:Y:S01]  /*0a60*/  FADD.FTZ R15, -R13, -RZ ;  /* 0x800000ff0d0f7221 */ /* 0x000fe20000010100 */
[----:B------:R-:W-:-:S03]  /*0a70*/  IMAD R0, R12, -0x800000, R11 ;  /* 0xff8000000c007824 */ /* 0x000fc600078e020b */
[----:B0-----:R-:W-:-:S04]  /*0a80*/  FFMA R17, R14, R15, 1 ;  /* 0x3f8000000e117423 */ /* 0x001fc8000000000f */
[----:B------:R-:W-:-:S04]  /*0a90*/  FFMA R16, R14, R17, R14 ;  /* 0x000000110e107223 */ /* 0x000fc8000000000e */
[----:B------:R-:W-:-:S04]  /*0aa0*/  FFMA R11, R0, R16, RZ ;  /* 0x00000010000b7223 */ /* 0x000fc800000000ff */
[----:B------:R-:W-:-:S04]  /*0ab0*/  FFMA R14, R15, R11, R0 ;  /* 0x0000000b0f0e7223 */ /* 0x000fc80000000000 */
[----:B------:R-:W-:Y:S01]  /*0ac0*/  FFMA R17, R16, R14, R11 ;  /* 0x0000000e10117223 */ /* 0x000fe2000000000b */
[----:B------:R-:W-:-:S03]  /*0ad0*/  IADD3 R11, PT, PT, R12, 0x7f, -R10 ;  /* 0x0000007f0c0b7810 */ /* 0x000fc60007ffe80a */
[----:B------:R-:W-:Y:S02]  /*0ae0*/  FFMA R14, R15, R17, R0 ;  /* 0x000000110f0e7223 */ /* 0x000fe40000000000 */
[----:B------:R-:W-:Y:S02]  /*0af0*/  IMAD.IADD R11, R11, 0x1, R6 ;  /* 0x000000010b0b7824 */ /* 0x000fe400078e0206 */
        /* <DEDUP_REMOVED lines=14> */
[-CC-:B------:R-:W-:Y:S01]  /*0be0*/  FFMA.RZ R6, R16, R14.reuse, R17.reuse ;  /* 0x0000000e10067223 */ /* 0x180fe2000000c011 */
[----:B------:R-:W-:Y:S01]  /*0bf0*/  IADD3 R13, PT, PT, R12, 0x20, RZ ;  /* 0x000000200c0d7810 */ /* 0x000fe20007ffe0ff */
[-CC-:B------:R-:W-:Y:S01]  /*0c00*/  FFMA.RM R11, R16, R14.reuse, R17.reuse ;  /* 0x0000000e100b7223 */ /* 0x180fe20000004011 */
[----:B------:R-:W-:Y:S02]  /*0c10*/  ISETP.NE.AND P2, PT, R12, RZ, PT ;  /* 0x000000ff0c00720c */ /* 0x000fe40003f45270 */
[----:B------:R-:W-:Y:S01]  /*0c20*/  LOP3.LUT R10, R6, 0x7fffff, RZ, 0xc0, !PT ;  /* 0x007fffff060a7812 */ /* 0x000fe200078ec0ff */
[----:B------:R-:W-:Y:S01]  /*0c30*/  FFMA.RP R6, R16, R14, R17 ;  /* 0x0000000e10067223 */ /* 0x000fe20000008011 */
[----:B------:R-:W-:Y:S01]  /*0c40*/  ISETP.NE.AND P1, PT, R12, RZ, PT ;  /* 0x000000ff0c00720c */ /* 0x000fe20003f25270 */
[----:B------:R-:W-:Y:S01]  /*0c50*/  IMAD.MOV R12, RZ, RZ, -R12 ;  /* 0x000000ffff0c7224 */ /* 0x000fe200078e0a0c */
[----:B------:R-:W-:Y:S02]  /*0c60*/  LOP3.LUT R10, R10, 0x800000, RZ, 0xfc, !PT ;  /* 0x008000000a0a7812 */ /* 0x000fe400078efcff */
        /* <DEDUP_REMOVED lines=13> */
.L_x_58:
[----:B------:R-:W-:-:S04]  /*0d40*/  LOP3.LUT R0, R0, 0x80000000, RZ, 0xc0, !PT ;  /* 0x8000000000007812 */ /* 0x000fc800078ec0ff */
[----:B------:R-:W-:Y:S01]  /*0d50*/  LOP3.LUT R0, R0, 0x7f800000, RZ, 0xfc, !PT ;  /* 0x7f80000000007812 */ /* 0x000fe200078efcff */
[----:B------:R-:W-:Y:S06]  /*0d60*/  BRA `(.L_x_59) ;  /* 0x0000000000047947 */ /* 0x000fec0003800000 */
.L_x_57:
[----:B------:R-:W-:-:S07]  /*0d70*/  IMAD R0, R11, 0x800000, R0 ;  /* 0x008000000b007824 */ /* 0x000fce00078e0200 */
.L_x_59:
[----:B------:R-:W-:Y:S05]  /*0d80*/  BSYNC.RECONVERGENT B2 ;  /* 0x0000000000027941 */ /* 0x000fea0003800200 */
.L_x_56:
[----:B------:R-:W-:Y:S05]  /*0d90*/  BRA `(.L_x_60) ;  /* 0x0000000000207947 */ /* 0x000fea0003800000 */
.L_x_55:
[----:B------:R-:W-:-:S04]  /*0da0*/  LOP3.LUT R0, R12, 0x80000000, R11, 0x48, !PT ;  /* 0x800000000c007812 */ /* 0x000fc800078e480b */
[----:B------:R-:W-:Y:S01]  /*0db0*/  LOP3.LUT R0, R0, 0x7f800000, RZ, 0xfc, !PT ;  /* 0x7f80000000007812 */ /* 0x000fe200078efcff */
[----:B------:R-:W-:Y:S06]  /*0dc0*/  BRA `(.L_x_60) ;  /* 0x0000000000147947 */ /* 0x000fec0003800000 */
.L_x_54:
[----:B------:R-:W-:Y:S01]  /*0dd0*/  LOP3.LUT R0, R12, 0x80000000, R11, 0x48, !PT ;  /* 0x800000000c007812 */ /* 0x000fe200078e480b */
[----:B------:R-:W-:Y:S06]  /*0de0*/  BRA `(.L_x_60) ;  /* 0x00000000000c7947 */ /* 0x000fec0003800000 */
.L_x_53:
[----:B------:R-:W0:Y:S01]  /*0df0*/  MUFU.RSQ R0, -QNAN ;  /* 0xffc0000000007908 */ /* 0x000e220000001400 */
[----:B------:R-:W-:Y:S05]  /*0e00*/  BRA `(.L_x_60) ;  /* 0x0000000000047947 */ /* 0x000fea0003800000 */
.L_x_52:
[----:B------:R-:W-:-:S07]  /*0e10*/  FADD.FTZ R0, R0, R3 ;  /* 0x0000000300007221 */ /* 0x000fce0000010000 */
.L_x_60:
[----:B------:R-:W-:Y:S05]  /*0e20*/  BSYNC.RECONVERGENT B1 ;  /* 0x0000000000017941 */ /* 0x000fea0003800200 */
.L_x_50:
[----:B------:R-:W-:Y:S02]  /*0e30*/  IMAD.MOV.U32 R10, RZ, RZ, R2 ;  /* 0x000000ffff0a7224 */ /* 0x000fe400078e0002 */
[----:B------:R-:W-:-:S04]  /*0e40*/  IMAD.MOV.U32 R11, RZ, RZ, 0x0 ;  /* 0x00000000ff0b7424 */ /* 0x000fc800078e00ff */
[----:B0-----:R-:W-:Y:S05]  /*0e50*/  RET.REL.NODEC R10 `(_Z18batchSoftmaxKernelPfii) ;  /* 0xfffffff00a687950 */ /* 0x001fea0003c3ffff */
.L_x_61:
        /* <DEDUP_REMOVED lines=10> */
.L_x_69:


//--------------------- .text._Z15batchReluKernelPfii --------------------------
	.section	.text._Z15batchReluKernelPfii,"ax",@progbits
	.align	128
        .global         _Z15batchReluKernelPfii
        .type           _Z15batchReluKernelPfii,@function
        .size           _Z15batchReluKernelPfii,(.L_x_74 - _Z15batchReluKernelPfii)
        .other          _Z15batchReluKernelPfii,@"STO_CUDA_ENTRY STV_DEFAULT"
_Z15batchReluKernelPfii:
.text._Z15batchReluKernelPfii:
[----:B------:R-:W-:Y:S01]  /*0000*/  LDC R1, c[0x0][0x37c] ;  /* 0x0000df00ff017b82 */ /* 0x000fe20000000800 */
[----:B------:R-:W0:Y:S07]  /*0010*/  S2R R0, SR_TID.X ;  /* 0x0000000000007919 */ /* 0x000e2e0000002100 */
[----:B------:R-:W0:Y:S08]  /*0020*/  S2UR UR4, SR_CTAID.X ;  /* 0x00000000000479c3 */ /* 0x000e300000002500 */
[----:B------:R-:W0:Y:S08]  /*0030*/  LDC R5, c[0x0][0x360] ;  /* 0x0000d800ff057b82 */ /* 0x000e300000000800 */
[----:B------:R-:W1:Y:S08]  /*0040*/  S2UR UR6, SR_CTAID.Y ;  /* 0x00000000000679c3 */ /* 0x000e700000002600 */
[----:B------:R-:W1:Y:S01]  /*0050*/  LDC.64 R6, c[0x0][0x388] ;  /* 0x0000e200ff067b82 */ /* 0x000e620000000a00 */
[----:B0-----:R-:W-:Y:S01]  /*0060*/  IMAD R5, R5, UR4, R0 ;  /* 0x0000000405057c24 */ /* 0x001fe2000f8e0200 */
[----:B-1----:R-:W-:-:S04]  /*0070*/  ISETP.LE.AND P0, PT, R7, UR6, PT ;  /* 0x0000000607007c0c */ /* 0x002fc8000bf03270 */
[----:B------:R-:W-:-:S13]  /*0080*/  ISETP.GE.OR P0, PT, R5, R6, P0 ;  /* 0x000000060500720c */ /* 0x000fda0000706670 */
[----:B------:R-:W-:Y:S05]  /*0090*/  @P0 EXIT ;  /* 0x000000000000094d */ /* 0x000fea0003800000 */
[----:B------:R-:W0:Y:S01]  /*00a0*/  LDC.64 R2, c[0x0][0x380] ;  /* 0x0000e000ff027b82 */ /* 0x000e220000000a00 */
[----:B------:R-:W1:Y:S01]  /*00b0*/  LDCU.64 UR4, c[0x0][0x358] ;  /* 0x00006b00ff0477ac */ /* 0x000e620008000a00 */
[----:B------:R-:W-:-:S04]  /*00c0*/  IMAD R5, R6, UR6, R5 ;  /* 0x0000000606057c24 */ /* 0x000fc8000f8e0205 */
[----:B0-----:R-:W-:-:S05]  /*00d0*/  IMAD.WIDE R2, R5, 0x4, R2 ;  /* 0x0000000405027825 */ /* 0x001fca00078e0202 */
[----:B-1----:R-:W2:Y:S02]  /*00e0*/  LDG.E R0, desc[UR4][R2.64] ;  /* 0x0000000402007981 */ /* 0x002ea4000c1e1900 */
[----:B--2---:R-:W-:-:S05]  /*00f0*/  FMNMX R5, RZ, R0, !PT ;  /* 0x00000000ff057209 */ /* 0x004fca0007800000 */
[----:B------:R-:W-:Y:S01]  /*0100*/  STG.E desc[UR4][R2.64], R5 ;  /* 0x0000000502007986 */ /* 0x000fe2000c101904 */
[----:B------:R-:W-:Y:S05]  /*0110*/  EXIT ;  /* 0x000000000000794d */ /* 0x000fea0003800000 */
.L_x_62:
        /* <DEDUP_REMOVED lines=14> */
.L_x_74:


//--------------------- .text._Z20batchMatrixMulKernelPfS_S_S_iiii --------------------------
	.section	.text._Z20batchMatrixMulKernelPfS_S_S_iiii,"ax",@progbits
	.align	128
        .global         _Z20batchMatrixMulKernelPfS_S_S_iiii
        .type           _Z20batchMatrixMulKernelPfS_S_S_iiii,@function
        .size           _Z20batchMatrixMulKernelPfS_S_S_iiii,(.L_x_75 - _Z20batchMatrixMulKernelPfS_S_S_iiii)
        .other          _Z20batchMatrixMulKernelPfS_S_S_iiii,@"STO_CUDA_ENTRY STV_DEFAULT"
_Z20batchMatrixMulKernelPfS_S_S_iiii:
.text._Z20batchMatrixMulKernelPfS_S_S_iiii:
[----:B------:R-:W-:Y:S01]  /*0000*/  LDC R1, c[0x0][0x37c] ;  /* 0x0000df00ff017b82 */ /* 0x000fe20000000800 */
[----:B------:R-:W0:Y:S07]  /*0010*/  S2R R5, SR_TID.Y ;  /* 0x0000000000057919 */ /* 0x000e2e0000002200 */
[----:B------:R-:W0:Y:S01]  /*0020*/  S2UR UR6, SR_CTAID.Y ;  /* 0x00000000000679c3 */ /* 0x000e220000002600 */
[----:B------:R-:W1:Y:S07]  /*0030*/  S2R R7, SR_TID.X ;  /* 0x0000000000077919 */ /* 0x000e6e0000002100 */
[----:B------:R-:W0:Y:S01]  /*0040*/  LDC R0, c[0x0][0x364] ;  /* 0x0000d900ff007b82 */ /* 0x000e220000000800 */
[----:B------:R-:W2:Y:S07]  /*0050*/  LDCU UR5, c[0x0][0x360] ;  /* 0x00006c00ff0577ac */ /* 0x000eae0008000800 */
[----:B------:R-:W2:Y:S08]  /*0060*/  S2UR UR4, SR_CTAID.X ;  /* 0x00000000000479c3 */ /* 0x000eb00000002500 */
[----:B------:R-:W3:Y:S08]  /*0070*/  LDC R15, c[0x0][0x3a0] ;  /* 0x0000e800ff0f7b82 */ /* 0x000ef00000000800 */
[----:B------:R-:W4:Y:S01]  /*0080*/  S2UR UR8, SR_CTAID.Z ;  /* 0x00000000000879c3 */ /* 0x000f220000002700 */
[----:B0-----:R-:W-:-:S07]  /*0090*/  IMAD R0, R0, UR6, R5 ;  /* 0x0000000600007c24 */ /* 0x001fce000f8e0205 */
[----:B------:R-:W4:Y:S01]  /*00a0*/  LDC.64 R2, c[0x0][0x3a8] ;  /* 0x0000ea00ff027b82 */ /* 0x000f220000000a00 */
[----:B--2---:R-:W-:Y:S01]  /*00b0*/  UIMAD UR4, UR4, UR5, URZ ;  /* 0x00000005040472a4 */ /* 0x004fe2000f8e02ff */
[----:B---3--:R-:W-:-:S04]  /*00c0*/  ISETP.GE.AND P0, PT, R0, R15, PT ;  /* 0x0000000f0000720c */ /* 0x008fc80003f06270 */
[----:B----4-:R-:W-:Y:S02]  /*00d0*/  ISETP.LE.OR P0, PT, R3, UR8, P0 ;  /* 0x0000000803007c0c */ /* 0x010fe40008703670 */
[----:B-1----:R-:W-:-:S04]  /*00e0*/  IADD3 R3, PT, PT, R7, UR4, RZ ;  /* 0x0000000407037c10 */ /* 0x002fc8000fffe0ff */
[----:B------:R-:W-:-:S13]  /*00f0*/  ISETP.GE.OR P0, PT, R3, R2, P0 ;  /* 0x000000020300720c */ /* 0x000fda0000706670 */
[----:B------:R-:W-:Y:S05]  /*0100*/  @P0 EXIT ;  /* 0x000000000000094d */ /* 0x000fea0003800000 */
[----:B------:R-:W0:Y:S01]  /*0110*/  LDC R21, c[0x0][0x3a4] ;  /* 0x0000e900ff157b82 */ /* 0x000e220000000800 */
[----:B------:R-:W1:Y:S07]  /*0120*/  LDCU.64 UR6, c[0x0][0x358] ;  /* 0x00006b00ff0677ac */ /* 0x000e6e0008000a00 */
[----:B------:R-:W2:Y:S01]  /*0130*/  LDC.64 R4, c[0x0][0x398] ;  /* 0x0000e600ff047b82 */ /* 0x000ea20000000a00 */
[----:B0-----:R-:W-:Y:S01]  /*0140*/  ISETP.GE.AND P0, PT, R21, 0x1, PT ;  /* 0x000000011500780c */ /* 0x001fe20003f06270 */
[----:B--2---:R-:W-:-:S05]  /*0150*/  IMAD.WIDE.U32 R4, R0, 0x4, R4 ;  /* 0x0000000400047825 */ /* 0x004fca00078e0004 */
[----:B-1----:R0:W5:Y:S07]  /*0160*/  LDG.E R20, desc[UR6][R4.64] ;  /* 0x0000000604147981 */ /* 0x00216e000c1e1900 */
[----:B------:R-:W-:Y:S05]  /*0170*/  @!P0 BRA `(.L_x_63) ;  /* 0x0000000400ec8947 */ /* 0x000fea0003800000 */
[C---:B------:R-:W-:Y:S01]  /*0180*/  ISETP.GE.U32.AND P1, PT, R21.reuse, 0x8, PT ;  /* 0x000000081500780c */ /* 0x040fe20003f26070 */
[----:B------:R-:W-:Y:S01]  /*0190*/  HFMA2 R23, -RZ, RZ, 0, 0 ;  /* 0x00000000ff177431 */ /* 0x000fe200000001ff */
[----:B------:R-:W-:Y:S01]  /*01a0*/  LOP3.LUT R26, R21, 0x7, RZ, 0xc0, !PT ;  /* 0x00000007151a7812 */ /* 0x000fe200078ec0ff */
[----:B------:R-:W-:-:S03]  /*01b0*/  IMAD R14, R0, R21, RZ ;  /* 0x00000015000e7224 */ /* 0x000fc600078e02ff */
[----:B------:R-:W-:-:S07]  /*01c0*/  ISETP.NE.AND P0, PT, R26, RZ, PT ;  /* 0x000000ff1a00720c */ /* 0x000fce0003f05270 */
[----:B------:R-:W-:Y:S06]  /*01d0*/  @!P1 BRA `(.L_x_64) ;  /* 0x0000000000c89947 */ /* 0x000fec0003800000 */
[----:B0-----:R-:W0:Y:S01]  /*01e0*/  LDC.64 R4, c[0x0][0x380] ;  /* 0x0000e000ff047b82 */ /* 0x001e220000000a00 */
[----:B------:R-:W-:Y:S01]  /*01f0*/  IMAD R6, R2, UR8, RZ ;  /* 0x0000000802067c24 */ /* 0x000fe2000f8e02ff */
[----:B------:R-:W-:-:S03]  /*0200*/  LOP3.LUT R23, R21, 0x7ffffff8, RZ, 0xc0, !PT ;  /* 0x7ffffff815177812 */ /* 0x000fc600078ec0ff */
[----:B------:R-:W-:Y:S01]  /*0210*/  IMAD R6, R6, R21, R7 ;  /* 0x0000001506067224 */ /* 0x000fe200078e0207 */
[----:B------:R-:W-:-:S04]  /*0220*/  IADD3 R18, PT, PT, -R23, RZ, RZ ;  /* 0x000000ff17127210 */ /* 0x000fc80007ffe1ff */
[----:B------:R-:W-:Y:S01]  /*0230*/  IADD3 R19, PT, PT, R6, UR4, RZ ;  /* 0x0000000406137c10 */ /* 0x000fe2000fffe0ff */
[----:B0-----:R-:W-:-:S03]  /*0240*/  IMAD.WIDE.U32 R4, R14, 0x4, R4 ;  /* 0x000000040e047825 */ /* 0x001fc600078e0004 */
[----:B------:R-:W-:-:S04]  /*0250*/  IADD3 R8, P1, PT, R4, 0x10, RZ ;  /* 0x0000001004087810 */ /* 0x000fc80007f3e0ff */
[----:B------:R-:W-:-:S09]  /*0260*/  IADD3.X R9, PT, PT, RZ, R5, RZ, P1, !PT ;  /* 0x00000005ff097210 */ /* 0x000fd20000ffe4ff */
.L_x_65:
[----:B------:R-:W0:Y:S01]  /*0270*/  LDC.64 R24, c[0x0][0x388] ;  /* 0x0000e200ff187b82 */ /* 0x000e220000000a00 */
[----:B------:R-:W-:Y:S02]  /*0280*/  MOV R4, R8 ;  /* 0x0000000800047202 */ /* 0x000fe40000000f00 */
[----:B------:R-:W-:-:S05]  /*0290*/  MOV R5, R9 ;  /* 0x0000000900057202 */ /* 0x000fca0000000f00 */
[----:B------:R-:W2:Y:S04]  /*02a0*/  LDG.E R27, desc[UR6][R4.64+-0x10] ;  /* 0xfffff006041b7981 */ /* 0x000ea8000c1e1900 */
[----:B------:R-:W3:Y:S01]  /*02b0*/  LDG.E R22, desc[UR6][R4.64+-0xc] ;  /* 0xfffff40604167981 */ /* 0x000ee2000c1e1900 */
[----:B0-----:R-:W-:-:S05]  /*02c0*/  IMAD.WIDE R24, R19, 0x4, R24 ;  /* 0x0000000413187825 */ /* 0x001fca00078e0218 */
[----:B------:R-:W2:Y:S01]  /*02d0*/  LDG.E R28, desc[UR6][R24.64] ;  /* 0x00000006181c7981 */ /* 0x000ea2000c1e1900 */
[----:B------:R-:W-:-:S05]  /*02e0*/  IMAD.WIDE R16, R2, 0x4, R24 ;  /* 0x0000000402107825 */ /* 0x000fca00078e0218 */
[----:B------:R0:W3:Y:S01]  /*02f0*/  LDG.E R29, desc[UR6][R16.64] ;  /* 0x00000006101d7981 */ /* 0x0000e2000c1e1900 */
[----:B------:R-:W-:-:S03]  /*0300*/  IMAD.WIDE R8, R2, 0x4, R16 ;  /* 0x0000000402087825 */ /* 0x000fc600078e0210 */
[----:B------:R-:W4:Y:S01]  /*0310*/  LDG.E R25, desc[UR6][R4.64+-0x4] ;  /* 0xfffffc0604197981 */ /* 0x000f22000c1e1900 */
[----:B------:R-:W-:-:S03]  /*0320*/  IMAD.WIDE R10, R2, 0x4, R8 ;  /* 0x00000004020a7825 */ /* 0x000fc600078e0208 */
[----:B------:R-:W4:Y:S01]  /*0330*/  LDG.E R8, desc[UR6][R8.64] ;  /* 0x0000000608087981 */ /* 0x000f22000c1e1900 */
[----:B------:R-:W-:-:S03]  /*0340*/  IMAD.WIDE R6, R2, 0x4, R10 ;  /* 0x0000000402067825 */ /* 0x000fc600078e020a */
[----:B------:R1:W4:Y:S04]  /*0350*/  LDG.E R24, desc[UR6][R10.64] ;  /* 0x000000060a187981 */ /* 0x000328000c1e1900 */
[----:B------:R-:W4:Y:S01]  /*0360*/  LDG.E R9, desc[UR6][R4.64+-0x8] ;  /* 0xfffff80604097981 */ /* 0x000f22000c1e1900 */
[----:B------:R-:W-:-:S03]  /*0370*/  IMAD.WIDE R12, R2, 0x4, R6 ;  /* 0x00000004020c7825 */ /* 0x000fc600078e0206 */
[----:B------:R-:W4:Y:S01]  /*0380*/  LDG.E R6, desc[UR6][R6.64] ;  /* 0x0000000606067981 */ /* 0x000f22000c1e1900 */
[----:B0-----:R-:W-:-:S03]  /*0390*/  IMAD.WIDE R16, R2, 0x4, R12 ;  /* 0x0000000402107825 */ /* 0x001fc600078e020c */
[----:B------:R-:W4:Y:S01]  /*03a0*/  LDG.E R12, desc[UR6][R12.64] ;  /* 0x000000060c0c7981 */ /* 0x000f22000c1e1900 */
[----:B-1----:R-:W-:-:S03]  /*03b0*/  IMAD.WIDE R10, R2, 0x4, R16 ;  /* 0x00000004020a7825 */ /* 0x002fc600078e0210 */
[----:B------:R-:W4:Y:S04]  /*03c0*/  LDG.E R7, desc[UR6][R4.64+0xc] ;  /* 0x00000c0604077981 */ /* 0x000f28000c1e1900 */
[----:B------:R-:W4:Y:S01]  /*03d0*/  LDG.E R10, desc[UR6][R10.64] ;  /* 0x000000060a0a7981 */ /* 0x000f22000c1e1900 */
[----:B--2--5:R-:W-:-:S03]  /*03e0*/  FFMA R28, R27, R28, R20 ;  /* 0x0000001c1b1c7223 */ /* 0x024fc60000000014 */
[----:B------:R-:W2:Y:S01]  /*03f0*/  LDG.E R27, desc[UR6][R4.64] ;  /* 0x00000006041b7981 */ /* 0x000ea2000c1e1900 */
[----:B---3--:R-:W-:-:S03]  /*0400*/  FFMA R28, R22, R29, R28 ;  /* 0x0000001d161c7223 */ /* 0x008fc6000000001c */
[----:B------:R-:W3:Y:S04]  /*0410*/  LDG.E R20, desc[UR6][R16.64] ;  /* 0x0000000610147981 */ /* 0x000ee8000c1e1900 */
[----:B------:R-:W3:Y:S04]  /*0420*/  LDG.E R29, desc[UR6][R4.64+0x4] ;  /* 0x00000406041d7981 */ /* 0x000ee8000c1e1900 */
[----:B------:R-:W3:Y:S01]  /*0430*/  LDG.E R22, desc[UR6][R4.64+0x8] ;  /* 0x0000080604167981 */ /* 0x000ee2000c1e1900 */
[----:B------:R-:W-:-:S04]  /*0440*/  IADD3 R18, PT, PT, R18, 0x8, RZ ;  /* 0x0000000812127810 */ /* 0x000fc80007ffe0ff */
[----:B------:R-:W-:Y:S01]  /*0450*/  ISETP.NE.AND P1, PT, R18, RZ, PT ;  /* 0x000000ff1200720c */ /* 0x000fe20003f25270 */
[----:B----4-:R-:W-:-:S04]  /*0460*/  FFMA R8, R9, R8, R28 ;  /* 0x0000000809087223 */ /* 0x010fc8000000001c */
[----:B------:R-:W-:Y:S01]  /*0470*/  FFMA R8, R25, R24, R8 ;  /* 0x0000001819087223 */ /* 0x000fe20000000008 */
[----:B------:R-:W-:-:S03]  /*0480*/  LEA R19, R2, R19, 0x3 ;  /* 0x0000001302137211 */ /* 0x000fc600078e18ff */
[----:B--2---:R-:W-:Y:S01]  /*0490*/  FFMA R6, R27, R6, R8 ;  /* 0x000000061b067223 */ /* 0x004fe20000000008 */
[----:B------:R-:W-:-:S03]  /*04a0*/  IADD3 R8, P2, PT, R4, 0x20, RZ ;  /* 0x0000002004087810 */ /* 0x000fc60007f5e0ff */
[----:B---3--:R-:W-:-:S04]  /*04b0*/  FFMA R29, R29, R12, R6 ;  /* 0x0000000c1d1d7223 */ /* 0x008fc80000000006 */
[----:B------:R-:W-:Y:S01]  /*04c0*/  FFMA R20, R22, R20, R29 ;  /* 0x0000001416147223 */ /* 0x000fe2000000001d */
[----:B------:R-:W-:-:S03]  /*04d0*/  IADD3.X R9, PT, PT, RZ, R5, RZ, P2, !PT ;  /* 0x00000005ff097210 */ /* 0x000fc600017fe4ff */
[----:B------:R-:W-:Y:S01]  /*04e0*/  FFMA R20, R7, R10, R20 ;  /* 0x0000000a07147223 */ /* 0x000fe20000000014 */
[----:B------:R-:W-:Y:S06]  /*04f0*/  @P1 BRA `(.L_x_65) ;  /* 0xfffffffc005c1947 */ /* 0x000fec000383ffff */
.L_x_64:
[----:B------:R-:W-:Y:S05]  /*0500*/  @!P0 BRA `(.L_x_63) ;  /* 0x0000000400088947 */ /* 0x000fea0003800000 */
[----:B------:R-:W-:Y:S02]  /*0510*/  ISETP.GE.U32.AND P1, PT, R26, 0x4, PT ;  /* 0x000000041a00780c */ /* 0x000fe40003f26070 */
[----:B------:R-:W-:-:S04]  /*0520*/  LOP3.LUT R18, R21, 0x3, RZ, 0xc0, !PT ;  /* 0x0000000315127812 */ /* 0x000fc800078ec0ff */
[----:B------:R-:W-:-:S07]  /*0530*/  ISETP.NE.AND P0, PT, R18, RZ, PT ;  /* 0x000000ff1200720c */ /* 0x000fce0003f05270 */
[----:B------:R-:W-:Y:S06]  /*0540*/  @!P1 BRA `(.L_x_66) ;  /* 0x0000000000709947 */ /* 0x000fec0003800000 */
[----:B------:R-:W1:Y:S01]  /*0550*/  LDC.64 R6, c[0x0][0x388] ;  /* 0x0000e200ff067b82 */ /* 0x000e620000000a00 */
[----:B------:R-:W2:Y:S01]  /*0560*/  LDCU.64 UR10, c[0x0][0x380] ;  /* 0x00007000ff0a77ac */ /* 0x000ea20008000a00 */
[----:B------:R-:W-:Y:S01]  /*0570*/  IMAD R8, R21, UR8, R23 ;  /* 0x0000000815087c24 */ /* 0x000fe2000f8e0217 */
[CC--:B------:R-:W-:Y:S02]  /*0580*/  IADD3 R17, PT, PT, R14.reuse, R23.reuse, RZ ;  /* 0x000000170e117210 */ /* 0x0c0fe40007ffe0ff */
[----:B------:R-:W-:Y:S01]  /*0590*/  IADD3 R10, P1, PT, R14, R23, RZ ;  /* 0x000000170e0a7210 */ /* 0x000fe20007f3e0ff */
[----:B------:R-:W-:Y:S02]  /*05a0*/  IMAD R9, R8, R2, R3 ;  /* 0x0000000208097224 */ /* 0x000fe400078e0203 */
[----:B0-----:R-:W0:Y:S02]  /*05b0*/  LDC.64 R4, c[0x0][0x380] ;  /* 0x0000e000ff047b82 */ /* 0x001e240000000a00 */
[----:B-1----:R-:W-:-:S04]  /*05c0*/  IMAD.WIDE R6, R9, 0x4, R6 ;  /* 0x0000000409067825 */ /* 0x002fc800078e0206 */
[----:B------:R-:W-:Y:S02]  /*05d0*/  IMAD.WIDE R8, R2, 0x4, R6 ;  /* 0x0000000402087825 */ /* 0x000fe400078e0206 */
[----:B------:R-:W3:Y:S02]  /*05e0*/  LDG.E R6, desc[UR6][R6.64] ;  /* 0x0000000606067981 */ /* 0x000ee4000c1e1900 */
[----:B0-----:R-:W-:Y:S01]  /*05f0*/  IMAD.WIDE.U32 R16, R17, 0x4, R4 ;  /* 0x0000000411107825 */ /* 0x001fe200078e0004 */
[----:B------:R-:W-:Y:S02]  /*0600*/  IADD3.X R5, PT, PT, RZ, RZ, RZ, P1, !PT ;  /* 0x000000ffff057210 */ /* 0x000fe40000ffe4ff */
[----:B--2---:R-:W-:-:S03]  /*0610*/  LEA R4, P1, R10, UR10, 0x2 ;  /* 0x0000000a0a047c11 */ /* 0x004fc6000f8210ff */
[----:B------:R-:W3:Y:S01]  /*0620*/  LDG.E R17, desc[UR6][R16.64] ;  /* 0x0000000610117981 */ /* 0x000ee2000c1e1900 */
[----:B------:R-:W-:Y:S01]  /*0630*/  LEA.HI.X R5, R10, UR11, R5, 0x2, P1 ;  /* 0x0000000b0a057c11 */ /* 0x000fe200088f1405 */
[C---:B------:R-:W-:Y:S02]  /*0640*/  IMAD.WIDE R10, R2.reuse, 0x4, R8 ;  /* 0x00000004020a7825 */ /* 0x040fe400078e0208 */
[----:B------:R-:W2:Y:S04]  /*0650*/  LDG.E R8, desc[UR6][R8.64] ;  /* 0x0000000608087981 */ /* 0x000ea8000c1e1900 */
[----:B------:R-:W2:Y:S01]  /*0660*/  LDG.E R19, desc[UR6][R4.64+0x4] ;  /* 0x0000040604137981 */ /* 0x000ea2000c1e1900 */
[----:B------:R-:W-:-:S03]  /*0670*/  IMAD.WIDE R12, R2, 0x4, R10 ;  /* 0x00000004020c7825 */ /* 0x000fc600078e020a */
[----:B------:R-:W4:Y:S04]  /*0680*/  LDG.E R24, desc[UR6][R10.64] ;  /* 0x000000060a187981 */ /* 0x000f28000c1e1900 */
[----:B------:R-:W4:Y:S04]  /*0690*/  LDG.E R22, desc[UR6][R4.64+0x8] ;  /* 0x0000080604167981 */ /* 0x000f28000c1e1900 */
[----:B------:R-:W4:Y:S04]  /*06a0*/  LDG.E R26, desc[UR6][R4.64+0xc] ;  /* 0x00000c06041a7981 */ /* 0x000f28000c1e1900 */
[----:B------:R-:W4:Y:S01]  /*06b0*/  LDG.E R12, desc[UR6][R12.64] ;  /* 0x000000060c0c7981 */ /* 0x000f22000c1e1900 */
[----:B------:R-:W-:Y:S01]  /*06c0*/  IADD3 R23, PT, PT, R23, 0x4, RZ ;  /* 0x0000000417177810 */ /* 0x000fe20007ffe0ff */
[----:B---3-5:R-:W-:-:S04]  /*06d0*/  FFMA R20, R17, R6, R20 ;  /* 0x0000000611147223 */ /* 0x028fc80000000014 */
[----:B--2---:R-:W-:-:S04]  /*06e0*/  FFMA R19, R19, R8, R20 ;  /* 0x0000000813137223 */ /* 0x004fc80000000014 */
[----:B----4-:R-:W-:-:S04]  /*06f0*/  FFMA R19, R22, R24, R19 ;  /* 0x0000001816137223 */ /* 0x010fc80000000013 */
[----:B------:R-:W-:-:S07]  /*0700*/  FFMA R20, R26, R12, R19 ;  /* 0x0000000c1a147223 */ /* 0x000fce0000000013 */
.L_x_66:
[----:B------:R-:W-:Y:S05]  /*0710*/  @!P0 BRA `(.L_x_63) ;  /* 0x0000000000848947 */ /* 0x000fea0003800000 */
[----:B------:R-:W-:Y:S01]  /*0720*/  ISETP.NE.AND P1, PT, R18, 0x1, PT ;  /* 0x000000011200780c */ /* 0x000fe20003f25270 */
[----:B------:R-:W1:Y:S01]  /*0730*/  LDC.64 R10, c[0x0][0x380] ;  /* 0x0000e000ff0a7b82 */ /* 0x000e620000000a00 */
[----:B------:R-:W-:-:S04]  /*0740*/  LOP3.LUT R16, R21, 0x1, RZ, 0xc0, !PT ;  /* 0x0000000115107812 */ /* 0x000fc800078ec0ff */
[----:B------:R-:W-:-:S03]  /*0750*/  ISETP.NE.U32.AND P0, PT, R16, 0x1, PT ;  /* 0x000000011000780c */ /* 0x000fc60003f05070 */
[----:B------:R-:W2:Y:S04]  /*0760*/  LDC.64 R12, c[0x0][0x388] ;  /* 0x0000e200ff0c7b82 */ /* 0x000ea80000000a00 */
[----:B------:R-:W-:Y:S01]  /*0770*/  @P1 IMAD R18, R21, UR8, R23 ;  /* 0x0000000815121c24 */ /* 0x000fe2000f8e0217 */
[CC--:B------:R-:W-:Y:S02]  /*0780*/  @P1 IADD3 R17, PT, PT, R14.reuse, R23.reuse, RZ ;  /* 0x000000170e111210 */ /* 0x0c0fe40007ffe0ff */
[----:B------:R-:W-:Y:S01]  /*0790*/  @P1 IADD3 R16, P2, PT, R14, R23, RZ ;  /* 0x000000170e101210 */ /* 0x000fe20007f5e0ff */
[----:B0-----:R-:W0:Y:S01]  /*07a0*/  @P1 LDC.64 R4, c[0x0][0x380] ;  /* 0x0000e000ff041b82 */ /* 0x001e220000000a00 */
[----:B------:R-:W-:Y:S01]  /*07b0*/  @P1 IMAD R19, R18, R2, R3 ;  /* 0x0000000212131224 */ /* 0x000fe200078e0203 */
[----:B------:R-:W-:-:S05]  /*07c0*/  @P1 IADD3 R23, PT, PT, R23, 0x2, RZ ;  /* 0x0000000217171810 */ /* 0x000fca0007ffe0ff */
[----:B------:R-:W-:Y:S01]  /*07d0*/  @!P0 IMAD R21, R21, UR8, R23 ;  /* 0x0000000815158c24 */ /* 0x000fe2000f8e0217 */
[----:B------:R-:W3:Y:S01]  /*07e0*/  LDC.64 R6, c[0x0][0x380] ;  /* 0x0000e000ff067b82 */ /* 0x000ee20000000a00 */
[----:B-1----:R-:W-:Y:S01]  /*07f0*/  @P1 IMAD.WIDE.U32 R10, R17, 0x4, R10 ;  /* 0x00000004110a1825 */ /* 0x002fe200078e000a */
[----:B------:R-:W-:Y:S02]  /*0800*/  @P1 IADD3.X R17, PT, PT, RZ, RZ, RZ, P2, !PT ;  /* 0x000000ffff111210 */ /* 0x000fe400017fe4ff */
[----:B------:R-:W-:-:S04]  /*0810*/  @!P0 IADD3 R23, PT, PT, R14, R23, RZ ;  /* 0x000000170e178210 */ /* 0x000fc80007ffe0ff */
[----:B------:R-:W1:Y:S01]  /*0820*/  LDC.64 R8, c[0x0][0x388] ;  /* 0x0000e200ff087b82 */ /* 0x000e620000000a00 */
[----:B--2---:R-:W-:Y:S01]  /*0830*/  @P1 IMAD.WIDE R12, R19, 0x4, R12 ;  /* 0x00000004130c1825 */ /* 0x004fe200078e020c */
[----:B------:R-:W2:Y:S03]  /*0840*/  @P1 LDG.E R11, desc[UR6][R10.64] ;  /* 0x000000060a0b1981 */ /* 0x000ea6000c1e1900 */
[----:B------:R-:W-:Y:S01]  /*0850*/  @!P0 IMAD R21, R21, R2, R3 ;  /* 0x0000000215158224 */ /* 0x000fe200078e0203 */
[----:B------:R-:W2:Y:S01]  /*0860*/  @P1 LDG.E R14, desc[UR6][R12.64] ;  /* 0x000000060c0e1981 */ /* 0x000ea2000c1e1900 */
[----:B0-----:R-:W-:-:S04]  /*0870*/  @P1 LEA R4, P2, R16, R4, 0x2 ;  /* 0x0000000410041211 */ /* 0x001fc800078410ff */
[----:B------:R-:W-:Y:S01]  /*0880*/  @P1 LEA.HI.X R5, R16, R5, R17, 0x2, P2 ;  /* 0x0000000510051211 */ /* 0x000fe200010f1411 */
[----:B------:R-:W-:-:S04]  /*0890*/  @P1 IMAD.WIDE R16, R2, 0x4, R12 ;  /* 0x0000000402101825 */ /* 0x000fc800078e020c */
[----:B---3--:R-:W-:Y:S01]  /*08a0*/  @!P0 IMAD.WIDE.U32 R6, R23, 0x4, R6 ;  /* 0x0000000417068825 */ /* 0x008fe200078e0006 */
[----:B------:R-:W3:Y:S04]  /*08b0*/  @P1 LDG.E R5, desc[UR6][R4.64+0x4] ;  /* 0x0000040604051981 */ /* 0x000ee8000c1e1900 */
[----:B------:R-:W3:Y:S01]  /*08c0*/  @P1 LDG.E R16, desc[UR6][R16.64] ;  /* 0x0000000610101981 */ /* 0x000ee2000c1e1900 */
[----:B-1----:R-:W-:-:S03]  /*08d0*/  @!P0 IMAD.WIDE R8, R21, 0x4, R8 ;  /* 0x0000000415088825 */ /* 0x002fc600078e0208 */
[----:B------:R-:W4:Y:S04]  /*08e0*/  @!P0 LDG.E R7, desc[UR6][R6.64] ;  /* 0x0000000606078981 */ /* 0x000f28000c1e1900 */
[----:B------:R-:W4:Y:S01]  /*08f0*/  @!P0 LDG.E R8, desc[UR6][R8.64] ;  /* 0x0000000608088981 */ /* 0x000f22000c1e1900 */
[----:B--2--5:R-:W-:-:S04]  /*0900*/  @P1 FFMA R14, R11, R14, R20 ;  /* 0x0000000e0b0e1223 */ /* 0x024fc80000000014 */
[----:B---3--:R-:W-:-:S04]  /*0910*/  @P1 FFMA R20, R5, R16, R14 ;  /* 0x0000001005141223 */ /* 0x008fc8000000000e */
[----:B----4-:R-:W-:-:S07]  /*0920*/  @!P0 FFMA R20, R7, R8, R20 ;  /* 0x0000000807148223 */ /* 0x010fce0000000014 */
.L_x_63:
[----:B0-----:R-:W0:Y:S01]  /*0930*/  LDC.64 R4, c[0x0][0x390] ;  /* 0x0000e400ff047b82 */ /* 0x001e220000000a00 */
[----:B------:R-:W-:-:S04]  /*0940*/  IMAD R0, R15, UR8, R0 ;  /* 0x000000080f007c24 */ /* 0x000fc8000f8e0200 */
[----:B------:R-:W-:-:S04]  /*0950*/  IMAD R3, R0, R2, R3 ;  /* 0x0000000200037224 */ /* 0x000fc800078e0203 */
[----:B0-----:R-:W-:-:S05]  /*0960*/  IMAD.WIDE R2, R3, 0x4, R4 ;  /* 0x0000000403027825 */ /* 0x001fca00078e0204 */
[----:B-----5:R-:W-:Y:S01]  /*0970*/  STG.E desc[UR6][R2.64], R20 ;  /* 0x0000001402007986 */ /* 0x020fe2000c101906 */
[----:B------:R-:W-:Y:S05]  /*0980*/  EXIT ;  /* 0x000000000000794d */ /* 0x000fea0003800000 */
.L_x_67:
        /* <DEDUP_REMOVED lines=15> */
.L_x_75:


//--------------------- .nv.shared.reserved.0     --------------------------
	.section	.nv.shared.reserved.0,"aw",@nobits
	.weak		__nv_reservedSMEM_offset_0_alias
	.size		__nv_reservedSMEM_offset_0_alias, 0, 64
	.other		__nv_reservedSMEM_offset_0_alias,@"STO_CUDA_RESERVED_SHARED STV_DEFAULT"
__nv_reservedSMEM_offset_0_alias:
	.zero		0
	.zero		64


//--------------------- .nv.shared._Z26calculateBatchLossAccuracyPfS_S_Pii --------------------------
	.section	.nv.shared._Z26calculateBatchLossAccuracyPfS_S_Pii,"aw",@nobits
	.sectionflags	@""
	.align	4
.nv.shared._Z26calculateBatchLossAccuracyPfS_S_Pii:
	.zero		3072


//--------------------- .nv.shared._Z18batchSoftmaxKernelPfii --------------------------
	.section	.nv.shared._Z18batchSoftmaxKernelPfii,"aw",@nobits
	.sectionflags	@""
	.align	4
.nv.shared._Z18batchSoftmaxKernelPfii:
	.zero		3072


//--------------------- .nv.constant0._Z21batchUpdateParametersPfS_S_S_iifi --------------------------
	.section	.nv.constant0._Z21batchUpdateParametersPfS_S_S_iifi,"a",@progbits
	.sectionflags	@""
	.align	4
.nv.constant0._Z21batchUpdateParametersPfS_S_S_iifi:
	.zero		944


//--------------------- .nv.constant0._Z21batchComputeGradientsPfS_S_S_S_S_S_S_S_S_i --------------------------
	.section	.nv.constant0._Z21batchComputeGradientsPfS_S_S_S_S_S_S_S_S_i,"a",@progbits
	.sectionflags	@""
	.align	4
.nv.constant0._Z21batchComputeGradientsPfS_S_S_S_S_S_S_S_S_i:
	.zero		980


//--------------------- .nv.constant0._Z26calculateBatchLossAccuracyPfS_S_Pii --------------------------
	.section	.nv.constant0._Z26calculateBatchLossAccuracyPfS_S_Pii,"a",@progbits
	.sectionflags	@""
	.align	4
.nv.constant0._Z26calculateBatchLossAccuracyPfS_S_Pii:
	.zero		932


//--------------------- .nv.constant0._Z18batchSoftmaxKernelPfii --------------------------
	.section	.nv.constant0._Z18batchSoftmaxKernelPfii,"a",@progbits
	.sectionflags	@""
	.align	4
.nv.constant0._Z18batchSoftmaxKernelPfii:
	.zero		912


//--------------------- .nv.constant0._Z15batchReluKernelPfii --------------------------
	.section	.nv.constant0._Z15batchReluKernelPfii,"a",@progbits
	.sectionflags	@""
	.align	4
.nv.constant0._Z15batchReluKernelPfii:
	.zero		912


//--------------------- .nv.constant0._Z20batchMatrixMulKernelPfS_S_S_iiii --------------------------
	.section	.nv.constant0._Z20batchMatrixMulKernelPfS_S_S_iiii,"a",@progbits
	.sectionflags	@""
	.align	4
.nv.constant0._Z20batchMatrixMulKernelPfS_S_S_iiii:
	.zero		944


//--------------------- SYMBOLS --------------------------

	.type		.nv.reservedSmem.offset0,@object
	.size		.nv.reservedSmem.offset0,0x4
	.type		.nv.reservedSmem.cap,@object
	.size		.nv.reservedSmem.cap,0x4
